def attn_fwd(
    Q,
    K,
    V,
    Out,
    Lse,
    sm_scale,
    stride_qz,
    stride_qh,
    stride_qm,
    stride_qk,
    stride_kz,
    stride_kh,
    stride_kn,
    stride_kk,
    stride_vz,
    stride_vh,
    stride_vn,
    stride_vk,
    stride_oz,
    stride_oh,
    stride_om,
    stride_ok,
    seqlen_q,
    seqlen_k,
    BLOCK_M: tl.constexpr,
    BLOCK_N: tl.constexpr,
    HEAD_DIM: tl.constexpr,
    CAUSAL: tl.constexpr,
):
    start_m = tl.program_id(0)
    off_hz = tl.program_id(1)
    q_off = off_hz * stride_qh
    k_off = off_hz * stride_kh
    v_off = off_hz * stride_vh
    offs_m = start_m * BLOCK_M + tl.arange(0, BLOCK_M)
    offs_d = tl.arange(0, HEAD_DIM)
    offs_n = tl.arange(0, BLOCK_N)
    q_ptrs = Q + q_off + offs_m[:, None] * stride_qm + offs_d[None, :] * stride_qk
    k_ptrs = K + k_off + offs_d[:, None] * stride_kk + offs_n[None, :] * stride_kn
    v_ptrs = V + v_off + offs_n[:, None] * stride_vn + offs_d[None, :] * stride_vk
    m_i = tl.full([BLOCK_M], float("-inf"), dtype=tl.float32)
    l_i = tl.zeros([BLOCK_M], dtype=tl.float32) + 1.0
    acc = tl.zeros([BLOCK_M, HEAD_DIM], dtype=tl.float32)
    q = tl.load(q_ptrs)
    acc, l_i, m_i = _attn_fwd_inner(
        acc,
        l_i,
        m_i,
        q,
        k_ptrs,
        v_ptrs,
        sm_scale,
        stride_kn,
        stride_vn,
        start_m,
        seqlen_k,
        BLOCK_M,
        BLOCK_N,
        HEAD_DIM,
        CAUSAL,
    )
    acc = acc / l_i[:, None]
    lse = m_i + tl.math.log2(l_i) / 1.4426950408889634
    o_ptrs = (
        Out
        + off_hz * stride_oh
        + offs_m[:, None] * stride_om
        + offs_d[None, :] * stride_ok
    )
    tl.store(o_ptrs, acc.to(Out.dtype.element_ty))
    tl.store(Lse + off_hz * seqlen_q + offs_m, lse)

# config = {"BLOCK_M": 32, "BLOCK_N": 128, "HEAD_DIM": 32, "arch": "sm_100", "causal": true, "dtype": "fp16", "num_stages": 2, "num_warps": 4}
# arch = sm_100


// ===== COMPILED SASS (sm_100a) =====

	.target	sm_100a

	.elftype	@"ET_EXEC"


//--------------------- .note.nv.tkinfo           --------------------------
	.section	.note.nv.tkinfo,"",@"SHT_NOTE"
	.sectionflags	@"SHF_NOTE_NV_TKINFO"
	.tkinfo
        /*0018*/ 	.word	0x00000081
        /*0030*/ 	.string	""
        /*0030*/ 	.string	"ptxas-blackwell"
        /*0030*/ 	.string	"Cuda compilation tools, release 12.9, V12.9.86"
        /*0030*/ 	.string	"Build cuda_12.9.r12.9/compiler.36037853_0"
        /*0030*/ 	.string	"-v  -suppress-debug-info  -lineinfo  -arch sm_100a "



//--------------------- .note.nv.cuver            --------------------------
	.section	.note.nv.cuver,"",@"SHT_NOTE"
	.sectionflags	@"SHF_NOTE_NV_CUVER"
        /*0018*/ 	.short	0x0001
        /*001a*/ 	.short	0x0064
        /*001c*/ 	.short	0x0001
        /*001e*/ 	.short	0x0000
        /*0020*/ 	.short	0x0001
        /*0022*/ 	.short	0x0000


//--------------------- .nv.info                  --------------------------
	.section	.nv.info,"",@"SHT_CUDA_INFO"
	.align	4


	//----- nvinfo : EIATTR_REGCOUNT
	.align		4
        /*0000*/ 	.byte	0x04, 0x2f
        /*0002*/ 	.short	(.L_2 - .L_1)
	.align		4
.L_1:
        /*0004*/ 	.word	index@(attn_fwd)
        /*0008*/ 	.word	0x000000ff


	//----- nvinfo : EIATTR_FRAME_SIZE
	.align		4
.L_2:
        /*000c*/ 	.byte	0x04, 0x11
        /*000e*/ 	.short	(.L_4 - .L_3)
	.align		4
.L_3:
        /*0010*/ 	.word	index@(attn_fwd)
        /*0014*/ 	.word	0x00000068


	//----- nvinfo : EIATTR_MIN_STACK_SIZE
	.align		4
.L_4:
        /*0018*/ 	.byte	0x04, 0x12
        /*001a*/ 	.short	(.L_6 - .L_5)
	.align		4
.L_5:
        /*001c*/ 	.word	index@(attn_fwd)
        /*0020*/ 	.word	0x00000068
.L_6:


//--------------------- .nv.info.attn_fwd         --------------------------
	.section	.nv.info.attn_fwd,"",@"SHT_CUDA_INFO"
	.sectionflags	@""
	.align	4


	//----- nvinfo : EIATTR_CUDA_API_VERSION
	.align		4
        /*0000*/ 	.byte	0x04, 0x37
        /*0002*/ 	.short	(.L_8 - .L_7)
.L_7:
        /*0004*/ 	.word	0x00000081


	//----- nvinfo : EIATTR_KPARAM_INFO
	.align		4
.L_8:
        /*0008*/ 	.byte	0x04, 0x17
        /*000a*/ 	.short	(.L_10 - .L_9)
.L_9:
        /*000c*/ 	.word	0x00000000
        /*0010*/ 	.short	0x0019
        /*0012*/ 	.short	0x0080
        /*0014*/ 	.byte	0x00, 0xf4, 0x21, 0x00


	//----- nvinfo : EIATTR_KPARAM_INFO
	.align		4
.L_10:
        /*0018*/ 	.byte	0x04, 0x17
        /*001a*/ 	.short	(.L_12 - .L_11)
.L_11:
        /*001c*/ 	.word	0x00000000
        /*0020*/ 	.short	0x0018
        /*0022*/ 	.short	0x0078
        /*0024*/ 	.byte	0x00, 0xf4, 0x21, 0x00


	//----- nvinfo : EIATTR_KPARAM_INFO
	.align		4
.L_12:
        /*0028*/ 	.byte	0x04, 0x17
        /*002a*/ 	.short	(.L_14 - .L_13)
.L_13:
        /*002c*/ 	.word	0x00000000
        /*0030*/ 	.short	0x0017
        /*0032*/ 	.short	0x0070
        /*0034*/ 	.byte	0x00, 0xf0, 0x11, 0x00


	//----- nvinfo : EIATTR_KPARAM_INFO
	.align		4
.L_14:
        /*0038*/ 	.byte	0x04, 0x17
        /*003a*/ 	.short	(.L_16 - .L_15)
.L_15:
        /*003c*/ 	.word	0x00000000
        /*0040*/ 	.short	0x0016
        /*0042*/ 	.short	0x006c
        /*0044*/ 	.byte	0x00, 0xf0, 0x11, 0x00


	//----- nvinfo : EIATTR_KPARAM_INFO
	.align		4
.L_16:
        /*0048*/ 	.byte	0x04, 0x17
        /*004a*/ 	.short	(.L_18 - .L_17)
.L_17:
        /*004c*/ 	.word	0x00000000
        /*0050*/ 	.short	0x0015
        /*0052*/ 	.short	0x0068
        /*0054*/ 	.byte	0x00, 0xf0, 0x11, 0x00


	//----- nvinfo : EIATTR_KPARAM_INFO
	.align		4
.L_18:
        /*0058*/ 	.byte	0x04, 0x17
        /*005a*/ 	.short	(.L_20 - .L_19)
.L_19:
        /*005c*/ 	.word	0x00000000
        /*0060*/ 	.short	0x0014
        /*0062*/ 	.short	0x0064
        /*0064*/ 	.byte	0x00, 0xf0, 0x11, 0x00


	//----- nvinfo : EIATTR_KPARAM_INFO
	.align		4
.L_20:
        /*0068*/ 	.byte	0x04, 0x17
        /*006a*/ 	.short	(.L_22 - .L_21)
.L_21:
        /*006c*/ 	.word	0x00000000
        /*0070*/ 	.short	0x0013
        /*0072*/ 	.short	0x0060
        /*0074*/ 	.byte	0x00, 0xf0, 0x11, 0x00


	//----- nvinfo : EIATTR_KPARAM_INFO
	.align		4
.L_22:
        /*0078*/ 	.byte	0x04, 0x17
        /*007a*/ 	.short	(.L_24 - .L_23)
.L_23:
        /*007c*/ 	.word	0x00000000
        /*0080*/ 	.short	0x0012
        /*0082*/ 	.short	0x005c
        /*0084*/ 	.byte	0x00, 0xf0, 0x11, 0x00


	//----- nvinfo : EIATTR_KPARAM_INFO
	.align		4
.L_24:
        /*0088*/ 	.byte	0x04, 0x17
        /*008a*/ 	.short	(.L_26 - .L_25)
.L_25:
        /*008c*/ 	.word	0x00000000
        /*0090*/ 	.short	0x0011
        /*0092*/ 	.short	0x0058
        /*0094*/ 	.byte	0x00, 0xf0, 0x11, 0x00


	//----- nvinfo : EIATTR_KPARAM_INFO
	.align		4
.L_26:
        /*0098*/ 	.byte	0x04, 0x17
        /*009a*/ 	.short	(.L_28 - .L_27)
.L_27:
        /*009c*/ 	.word	0x00000000
        /*00a0*/ 	.short	0x0010
        /*00a2*/ 	.short	0x0054
        /*00a4*/ 	.byte	0x00, 0xf0, 0x11, 0x00


	//----- nvinfo : EIATTR_KPARAM_INFO
	.align		4
.L_28:
        /*00a8*/ 	.byte	0x04, 0x17
        /*00aa*/ 	.short	(.L_30 - .L_29)
.L_29:
        /*00ac*/ 	.word	0x00000000
        /*00b0*/ 	.short	0x000f
        /*00b2*/ 	.short	0x0050
        /*00b4*/ 	.byte	0x00, 0xf0, 0x11, 0x00


	//----- nvinfo : EIATTR_KPARAM_INFO
	.align		4
.L_30:
        /*00b8*/ 	.byte	0x04, 0x17
        /*00ba*/ 	.short	(.L_32 - .L_31)
.L_31:
        /*00bc*/ 	.word	0x00000000
        /*00c0*/ 	.short	0x000e
        /*00c2*/ 	.short	0x004c
        /*00c4*/ 	.byte	0x00, 0xf0, 0x11, 0x00


	//----- nvinfo : EIATTR_KPARAM_INFO
	.align		4
.L_32:
        /*00c8*/ 	.byte	0x04, 0x17
        /*00ca*/ 	.short	(.L_34 - .L_33)
.L_33:
        /*00cc*/ 	.word	0x00000000
        /*00d0*/ 	.short	0x000d
        /*00d2*/ 	.short	0x0048
        /*00d4*/ 	.byte	0x00, 0xf0, 0x11, 0x00


	//----- nvinfo : EIATTR_KPARAM_INFO
	.align		4
.L_34:
        /*00d8*/ 	.byte	0x04, 0x17
        /*00da*/ 	.short	(.L_36 - .L_35)
.L_35:
        /*00dc*/ 	.word	0x00000000
        /*00e0*/ 	.short	0x000c
        /*00e2*/ 	.short	0x0044
        /*00e4*/ 	.byte	0x00, 0xf0, 0x11, 0x00


	//----- nvinfo : EIATTR_KPARAM_INFO
	.align		4
.L_36:
        /*00e8*/ 	.byte	0x04, 0x17
        /*00ea*/ 	.short	(.L_38 - .L_37)
.L_37:
        /*00ec*/ 	.word	0x00000000
        /*00f0*/ 	.short	0x000b
        /*00f2*/ 	.short	0x0040
        /*00f4*/ 	.byte	0x00, 0xf0, 0x11, 0x00


	//----- nvinfo : EIATTR_KPARAM_INFO
	.align		4
.L_38:
        /*00f8*/ 	.byte	0x04, 0x17
        /*00fa*/ 	.short	(.L_40 - .L_39)
.L_39:
        /*00fc*/ 	.word	0x00000000
        /*0100*/ 	.short	0x000a
        /*0102*/ 	.short	0x003c
        /*0104*/ 	.byte	0x00, 0xf0, 0x11, 0x00


	//----- nvinfo : EIATTR_KPARAM_INFO
	.align		4
.L_40:
        /*0108*/ 	.byte	0x04, 0x17
        /*010a*/ 	.short	(.L_42 - .L_41)
.L_41:
        /*010c*/ 	.word	0x00000000
        /*0110*/ 	.short	0x0009
        /*0112*/ 	.short	0x0038
        /*0114*/ 	.byte	0x00, 0xf0, 0x11, 0x00


	//----- nvinfo : EIATTR_KPARAM_INFO
	.align		4
.L_42:
        /*0118*/ 	.byte	0x04, 0x17
        /*011a*/ 	.short	(.L_44 - .L_43)
.L_43:
        /*011c*/ 	.word	0x00000000
        /*0120*/ 	.short	0x0008
        /*0122*/ 	.short	0x0034
        /*0124*/ 	.byte	0x00, 0xf0, 0x11, 0x00


	//----- nvinfo : EIATTR_KPARAM_INFO
	.align		4
.L_44:
        /*0128*/ 	.byte	0x04, 0x17
        /*012a*/ 	.short	(.L_46 - .L_45)
.L_45:
        /*012c*/ 	.word	0x00000000
        /*0130*/ 	.short	0x0007
        /*0132*/ 	.short	0x0030
        /*0134*/ 	.byte	0x00, 0xf0, 0x11, 0x00


	//----- nvinfo : EIATTR_KPARAM_INFO
	.align		4
.L_46:
        /*0138*/ 	.byte	0x04, 0x17
        /*013a*/ 	.short	(.L_48 - .L_47)
.L_47:
        /*013c*/ 	.word	0x00000000
        /*0140*/ 	.short	0x0006
        /*0142*/ 	.short	0x002c
        /*0144*/ 	.byte	0x00, 0xf0, 0x11, 0x00


	//----- nvinfo : EIATTR_KPARAM_INFO
	.align		4
.L_48:
        /*0148*/ 	.byte	0x04, 0x17
        /*014a*/ 	.short	(.L_50 - .L_49)
.L_49:
        /*014c*/ 	.word	0x00000000
        /*0150*/ 	.short	0x0005
        /*0152*/ 	.short	0x0028
        /*0154*/ 	.byte	0x00, 0xf0, 0x11, 0x00


	//----- nvinfo : EIATTR_KPARAM_INFO
	.align		4
.L_50:
        /*0158*/ 	.byte	0x04, 0x17
        /*015a*/ 	.short	(.L_52 - .L_51)
.L_51:
        /*015c*/ 	.word	0x00000000
        /*0160*/ 	.short	0x0004
        /*0162*/ 	.short	0x0020
        /*0164*/ 	.byte	0x00, 0xf4, 0x21, 0x00


	//----- nvinfo : EIATTR_KPARAM_INFO
	.align		4
.L_52:
        /*0168*/ 	.byte	0x04, 0x17
        /*016a*/ 	.short	(.L_54 - .L_53)
.L_53:
        /*016c*/ 	.word	0x00000000
        /*0170*/ 	.short	0x0003
        /*0172*/ 	.short	0x0018
        /*0174*/ 	.byte	0x00, 0xf4, 0x21, 0x00


	//----- nvinfo : EIATTR_KPARAM_INFO
	.align		4
.L_54:
        /*0178*/ 	.byte	0x04, 0x17
        /*017a*/ 	.short	(.L_56 - .L_55)
.L_55:
        /*017c*/ 	.word	0x00000000
        /*0180*/ 	.short	0x0002
        /*0182*/ 	.short	0x0010
        /*0184*/ 	.byte	0x00, 0xf4, 0x21, 0x00


	//----- nvinfo : EIATTR_KPARAM_INFO
	.align		4
.L_56:
        /*0188*/ 	.byte	0x04, 0x17
        /*018a*/ 	.short	(.L_58 - .L_57)
.L_57:
        /*018c*/ 	.word	0x00000000
        /*0190*/ 	.short	0x0001
        /*0192*/ 	.short	0x0008
        /*0194*/ 	.byte	0x00, 0xf4, 0x21, 0x00


	//----- nvinfo : EIATTR_KPARAM_INFO
	.align		4
.L_58:
        /*0198*/ 	.byte	0x04, 0x17
        /*019a*/ 	.short	(.L_60 - .L_59)
.L_59:
        /*019c*/ 	.word	0x00000000
        /*01a0*/ 	.short	0x0000
        /*01a2*/ 	.short	0x0000
        /*01a4*/ 	.byte	0x00, 0xf4, 0x21, 0x00


	//----- nvinfo : EIATTR_SPARSE_MMA_MASK
	.align		4
.L_60:
        /*01a8*/ 	.byte	0x03, 0x50
        /*01aa*/ 	.short	0x0000


	//----- nvinfo : EIATTR_MAXREG_COUNT
	.align		4
        /*01ac*/ 	.byte	0x03, 0x1b
        /*01ae*/ 	.short	0x00ff


	//----- nvinfo : EIATTR_NUM_BARRIERS
	.align		4
        /*01b0*/ 	.byte	0x02, 0x4c
        /*01b2*/ 	.byte	0x01
	.zero		1


	//----- nvinfo : EIATTR_ANNOTATIONS
	.align		4
        /*01b4*/ 	.byte	0x04, 0x55
        /*01b6*/ 	.short	(.L_62 - .L_61)


	//   ....[0]....
.L_61:
        /*01b8*/ 	.word	0x00000001
        /*01bc*/ 	.byte	0xa0, 0x06, 0x00, 0x00, 0x01, 0x00, 0x00, 0x00, 0xc0, 0x09, 0x00, 0x00, 0x01, 0x00, 0x00, 0x00
        /* <DEDUP_REMOVED lines=11> */
        /*027c*/ 	.byte	0xb0, 0x16, 0x00, 0x00, 0x01, 0x00, 0x00, 0x00, 0xe0, 0x35, 0x00, 0x00


	//----- nvinfo : EIATTR_COOP_GROUP_MASK_REGIDS
	.align		4
.L_62:
        /*0288*/ 	.byte	0x04, 0x29
        /*028a*/ 	.short	(.L_64 - .L_63)


	//   ....[0]....
.L_63:
        /*028c*/ 	.word	0xffffffff


	//   ....[1]....
        /*0290*/ 	.word	0xffffffff


	//   ....[2]....
        /*0294*/ 	.word	0xffffffff


	//   ....[3]....
        /*0298*/ 	.word	0xffffffff


	//   ....[4]....
        /*029c*/ 	.word	0xffffffff


	//   ....[5]....
        /*02a0*/ 	.word	0xffffffff


	//   ....[6]....
        /*02a4*/ 	.word	0xffffffff


	//   ....[7]....
        /*02a8*/ 	.word	0xffffffff


	//----- nvinfo : EIATTR_COOP_GROUP_INSTR_OFFSETS
	.align		4
.L_64:
        /*02ac*/ 	.byte	0x04, 0x28
        /*02ae*/ 	.short	(.L_66 - .L_65)


	//   ....[0]....
.L_65:
        /*02b0*/ 	.word	0x00003640


	//   ....[1]....
        /*02b4*/ 	.word	0x00003770


	//   ....[2]....
        /*02b8*/ 	.word	0x00003af0


	//   ....[3]....
        /*02bc*/ 	.word	0x00003c20


	//   ....[4]....
        /*02c0*/ 	.word	0x00005210


	//   ....[5]....
        /*02c4*/ 	.word	0x00005220


	//   ....[6]....
        /*02c8*/ 	.word	0x000052d0


	//   ....[7]....
        /*02cc*/ 	.word	0x000052e0


	//----- nvinfo : EIATTR_VRC_CTA_INIT_COUNT
	.align		4
.L_66:
        /*02d0*/ 	.byte	0x02, 0x4a
	.zero		1
	.zero		1


	//----- nvinfo : EIATTR_EXIT_INSTR_OFFSETS
	.align		4
        /*02d4*/ 	.byte	0x04, 0x1c
        /*02d6*/ 	.short	(.L_68 - .L_67)


	//   ....[0]....
.L_67:
        /*02d8*/ 	.word	0x000062d0


	//   ....[1]....
        /*02dc*/ 	.word	0x00006300


	//----- nvinfo : EIATTR_REQNTID
	.align		4
.L_68:
        /*02e0*/ 	.byte	0x04, 0x10
        /*02e2*/ 	.short	(.L_70 - .L_69)
.L_69:
        /*02e4*/ 	.word	0x00000080
        /*02e8*/ 	.word	0x00000001
        /*02ec*/ 	.word	0x00000001


	//----- nvinfo : EIATTR_CBANK_PARAM_SIZE
	.align		4
.L_70:
        /*02f0*/ 	.byte	0x03, 0x19
        /*02f2*/ 	.short	0x0088


	//----- nvinfo : EIATTR_PARAM_CBANK
	.align		4
        /*02f4*/ 	.byte	0x04, 0x0a
        /*02f6*/ 	.short	(.L_72 - .L_71)
	.align		4
.L_71:
        /*02f8*/ 	.word	index@(.nv.constant0.attn_fwd)
        /*02fc*/ 	.short	0x0380
        /*02fe*/ 	.short	0x0088


	//----- nvinfo : EIATTR_SW_WAR
	.align		4
.L_72:
        /*0300*/ 	.byte	0x04, 0x36
        /*0302*/ 	.short	(.L_74 - .L_73)
.L_73:
        /*0304*/ 	.word	0x00000008
.L_74:


//--------------------- .nv.compat                --------------------------
	.section	.nv.compat,"",@"SHT_CUDA_COMPAT_INFO"
	.align	4
        /*0000*/ 	.byte	0x02, 0x02, 0x01, 0x00, 0x02, 0x05, 0x05, 0x00, 0x02, 0x03, 0x00, 0x00, 0x02, 0x06, 0x01, 0x00


//--------------------- .nv.callgraph             --------------------------
	.section	.nv.callgraph,"",@"SHT_CUDA_CALLGRAPH"
	.align	4
	.sectionentsize	8
	.align		4
        /*0000*/ 	.word	0x00000000
	.align		4
        /*0004*/ 	.word	0xffffffff
	.align		4
        /*0008*/ 	.word	0x00000000
	.align		4
        /*000c*/ 	.word	0xfffffffe
	.align		4
        /*0010*/ 	.word	0x00000000
	.align		4
        /*0014*/ 	.word	0xfffffffd
	.align		4
        /*0018*/ 	.word	0x00000000
	.align		4
        /*001c*/ 	.word	0xfffffffc


//--------------------- .nv.constant4             --------------------------
	.section	.nv.constant4,"a",@progbits
	.align	8
	.align		8
.nv.constant4:
        /*0000*/ 	.dword	_$_str


//--------------------- .text.attn_fwd            --------------------------
	.section	.text.attn_fwd,"ax",@progbits
	.align	128
        .global         attn_fwd
        .type           attn_fwd,@function
        .size           attn_fwd,(.L_x_3 - attn_fwd)
        .other          attn_fwd,@"STO_CUDA_ENTRY STV_DEFAULT"
attn_fwd:
.text.attn_fwd:
[----:B------:R-:W0:Y:S01]  /*0000*/  LDC R1, c[0x0][0x37c] ;  /* 0x0000df00ff017b82 */ /* 0x000e220000000800 */
[----:B------:R-:W1:Y:S07]  /*0010*/  S2R R0, SR_CTAID.X ;  /* 0x0000000000007919 */ /* 0x000e6e0000002500 */
[----:B------:R-:W2:Y:S01]  /*0020*/  S2UR UR7, SR_CTAID.Y ;  /* 0x00000000000779c3 */ /* 0x000ea20000002600 */
[----:B------:R-:W2:Y:S01]  /*0030*/  LDCU.64 UR4, c[0x0][0x3b0] ;  /* 0x00007600ff0477ac */ /* 0x000ea20008000a00 */
[----:B0-----:R-:W-:Y:S01]  /*0040*/  VIADD R1, R1, 0xffffff98 ;  /* 0xffffff9801017836 */ /* 0x001fe20000000000 */
[----:B------:R-:W0:Y:S01]  /*0050*/  S2R R21, SR_TID.X ;  /* 0x0000000000157919 */ /* 0x000e220000002100 */
[----:B------:R-:W3:Y:S04]  /*0060*/  LDCU.64 UR10, c[0x0][0x358] ;  /* 0x00006b00ff0a77ac */ /* 0x000ee80008000a00 */
[----:B------:R-:W4:Y:S08]  /*0070*/  LDC R12, c[0x0][0x3b8] ;  /* 0x0000ee00ff0c7b82 */ /* 0x000f300000000800 */
[----:B------:R-:W5:Y:S01]  /*0080*/  LDC.64 R8, c[0x0][0x380] ;  /* 0x0000e000ff087b82 */ /* 0x000f620000000a00 */
[----:B--2---:R-:W-:-:S04]  /*0090*/  UIMAD UR4, UR7, UR4, URZ ;  /* 0x00000004070472a4 */ /* 0x004fc8000f8e02ff */
[----:B------:R-:W-:Y:S01]  /*00a0*/  USHF.L.U32 UR6, UR4, 0x1, URZ ;  /* 0x0000000104067899 */ /* 0x000fe200080006ff */
[----:B-1----:R-:W-:Y:S01]  /*00b0*/  IMAD.SHL.U32 R0, R0, 0x20, RZ ;  /* 0x0000002000007824 */ /* 0x002fe200078e00ff */
[----:B0-----:R-:W-:-:S04]  /*00c0*/  SHF.R.U32.HI R16, RZ, 0x5, R21 ;  /* 0x00000005ff107819 */ /* 0x001fc80000011615 */
[----:B------:R-:W-:Y:S02]  /*00d0*/  LOP3.LUT R2, R0, 0x1f, R21, 0xf8, !PT ;  /* 0x0000001f00027812 */ /* 0x000fe400078ef815 */
[----:B------:R-:W-:-:S03]  /*00e0*/  SGXT.U32 R16, R16, 0x2 ;  /* 0x000000021010781a */ /* 0x000fc60000000000 */
[----:B------:R-:W-:Y:S01]  /*00f0*/  IMAD R2, R2, UR5, RZ ;  /* 0x0000000502027c24 */ /* 0x000fe2000f8e02ff */
[----:B------:R-:W-:Y:S01]  /*0100*/  UIMAD.WIDE UR4, UR4, 0x2, URZ ;  /* 0x00000002040478a5 */ /* 0x000fe2000f8e02ff */
[----:B----4-:R-:W-:Y:S02]  /*0110*/  IMAD R4, R16, R12, RZ ;  /* 0x0000000c10047224 */ /* 0x010fe400078e02ff */
[C---:B------:R-:W-:Y:S02]  /*0120*/  IMAD.SHL.U32 R3, R2.reuse, 0x2, RZ ;  /* 0x0000000202037824 */ /* 0x040fe400078e00ff */
[----:B------:R-:W-:Y:S01]  /*0130*/  IMAD.HI R2, R2, 0x2, RZ ;  /* 0x0000000202027827 */ /* 0x000fe200078e02ff */
[----:B------:R-:W-:Y:S02]  /*0140*/  LEA R5, R12, R4, 0x2 ;  /* 0x000000040c057211 */ /* 0x000fe400078e10ff */
[----:B-----5:R-:W-:-:S03]  /*0150*/  IADD3 R20, P0, P1, R3, UR6, R8 ;  /* 0x0000000603147c10 */ /* 0x020fc6000f91e008 */
[----:B------:R-:W-:Y:S01]  /*0160*/  IMAD R7, R12, 0x4, R5 ;  /* 0x000000040c077824 */ /* 0x000fe200078e0205 */
[----:B------:R-:W-:Y:S02]  /*0170*/  IADD3.X R22, PT, PT, R2, UR5, R9, P0, P1 ;  /* 0x0000000502167c10 */ /* 0x000fe400087e2409 */
[----:B------:R-:W-:Y:S01]  /*0180*/  LEA R2, P0, R4, R20, 0x1 ;  /* 0x0000001404027211 */ /* 0x000fe200078008ff */
[----:B------:R-:W-:Y:S01]  /*0190*/  IMAD R9, R12, 0x4, R7 ;  /* 0x000000040c097824 */ /* 0x000fe200078e0207 */
[----:B------:R-:W-:Y:S02]  /*01a0*/  LEA.HI R18, R21, 0x1c, RZ, 0x1b ;  /* 0x0000001c15127811 */ /* 0x000fe400078fd8ff */
[----:B------:R-:W-:Y:S01]  /*01b0*/  LEA.HI.X.SX32 R3, R4, R22, 0x1, P0 ;  /* 0x0000001604037211 */ /* 0x000fe200000f0eff */
[----:B------:R-:W-:Y:S01]  /*01c0*/  IMAD R11, R12, 0x4, R9 ;  /* 0x000000040c0b7824 */ /* 0x000fe200078e0209 */
[----:B------:R-:W-:Y:S01]  /*01d0*/  LEA R4, P0, R5, R20, 0x1 ;  /* 0x0000001405047211 */ /* 0x000fe200078008ff */
[----:B------:R-:W-:Y:S01]  /*01e0*/  IMAD R15, R18, R12, RZ ;  /* 0x0000000c120f7224 */ /* 0x000fe200078e02ff */
[----:B------:R-:W-:Y:S01]  /*01f0*/  LEA R6, P1, R7, R20, 0x1 ;  /* 0x0000001407067211 */ /* 0x000fe200078208ff */
[----:B---3--:R0:W2:Y:S01]  /*0200*/  LDG.E.U16 R19, desc[UR10][R2.64] ;  /* 0x0000000a02137981 */ /* 0x0080a2000c1e1500 */
[----:B------:R-:W-:-:S02]  /*0210*/  LEA.HI.X.SX32 R5, R5, R22, 0x1, P0 ;  /* 0x0000001605057211 */ /* 0x000fc400000f0eff */
[C---:B------:R-:W-:Y:S02]  /*0220*/  LEA R8, P0, R9.reuse, R20, 0x1 ;  /* 0x0000001409087211 */ /* 0x040fe400078008ff */
[C---:B------:R-:W-:Y:S02]  /*0230*/  LEA R17, R12.reuse, R11, 0x2 ;  /* 0x0000000b0c117211 */ /* 0x040fe400078e10ff */
[----:B------:R-:W-:Y:S01]  /*0240*/  LEA.HI.X.SX32 R9, R9, R22, 0x1, P0 ;  /* 0x0000001609097211 */ /* 0x000fe200000f0eff */
[----:B------:R-:W3:Y:S01]  /*0250*/  LDG.E.U16 R5, desc[UR10][R4.64] ;  /* 0x0000000a04057981 */ /* 0x000ee2000c1e1500 */
[----:B------:R-:W-:Y:S01]  /*0260*/  LEA R10, P0, R11, R20, 0x1 ;  /* 0x000000140b0a7211 */ /* 0x000fe200078008ff */
[----:B------:R-:W-:Y:S01]  /*0270*/  IMAD R13, R12, 0x4, R17 ;  /* 0x000000040c0d7824 */ /* 0x000fe200078e0211 */
[-C--:B------:R-:W-:Y:S01]  /*0280*/  LEA.HI.X.SX32 R7, R7, R22.reuse, 0x1, P1 ;  /* 0x0000001607077211 */ /* 0x080fe200008f0eff */
[----:B------:R-:W4:Y:S01]  /*0290*/  LDG.E.U16 R8, desc[UR10][R8.64] ;  /* 0x0000000a08087981 */ /* 0x000f22000c1e1500 */
[----:B------:R-:W-:-:S02]  /*02a0*/  LEA.HI.X.SX32 R11, R11, R22, 0x1, P0 ;  /* 0x000000160b0b7211 */ /* 0x000fc400000f0eff */
[-C--:B------:R-:W-:Y:S02]  /*02b0*/  LEA R12, P1, R13, R20.reuse, 0x1 ;  /* 0x000000140d0c7211 */ /* 0x080fe400078208ff */
[-C--:B0-----:R-:W-:Y:S01]  /*02c0*/  LEA R2, P0, R17, R20.reuse, 0x1 ;  /* 0x0000001411027211 */ /* 0x081fe200078008ff */
[----:B------:R0:W5:Y:S01]  /*02d0*/  LDG.E.U16 R7, desc[UR10][R6.64] ;  /* 0x0000000a06077981 */ /* 0x000162000c1e1500 */
[----:B------:R-:W-:Y:S02]  /*02e0*/  LEA R14, P2, R15, R20, 0x1 ;  /* 0x000000140f0e7211 */ /* 0x000fe400078408ff */
[-C--:B------:R-:W-:Y:S01]  /*02f0*/  LEA.HI.X.SX32 R13, R13, R22.reuse, 0x1, P1 ;  /* 0x000000160d0d7211 */ /* 0x080fe200008f0eff */
[----:B------:R-:W3:Y:S01]  /*0300*/  LDG.E.U16 R10, desc[UR10][R10.64] ;  /* 0x0000000a0a0a7981 */ /* 0x000ee2000c1e1500 */
[-C--:B------:R-:W-:Y:S02]  /*0310*/  LEA.HI.X.SX32 R3, R17, R22.reuse, 0x1, P0 ;  /* 0x0000001611037211 */ /* 0x080fe400000f0eff */
[----:B------:R-:W-:Y:S01]  /*0320*/  LEA.HI.X.SX32 R15, R15, R22, 0x1, P2 ;  /* 0x000000160f0f7211 */ /* 0x000fe200010f0eff */
[----:B------:R-:W4:Y:S04]  /*0330*/  LDG.E.U16 R12, desc[UR10][R12.64] ;  /* 0x0000000a0c0c7981 */ /* 0x000f28000c1e1500 */
[----:B------:R1:W4:Y:S04]  /*0340*/  LDG.E.U16 R3, desc[UR10][R2.64] ;  /* 0x0000000a02037981 */ /* 0x000328000c1e1500 */
[----:B------:R-:W4:Y:S01]  /*0350*/  LDG.E.U16 R14, desc[UR10][R14.64] ;  /* 0x0000000a0e0e7981 */ /* 0x000f22000c1e1500 */
[----:B------:R-:W1:Y:S01]  /*0360*/  S2UR UR6, SR_CgaCtaId ;  /* 0x00000000000679c3 */ /* 0x000e620000008800 */
[----:B0-----:R-:W-:Y:S01]  /*0370*/  SHF.R.S32.HI R6, RZ, 0x6, R21 ;  /* 0x00000006ff067819 */ /* 0x001fe20000011415 */
[----:B------:R-:W-:-:S03]  /*0380*/  VIADD R23, R0, 0x20 ;  /* 0x0000002000177836 */ /* 0x000fc60000000000 */
[----:B------:R-:W-:Y:S01]  /*0390*/  SGXT R6, R6, 0x1 ;  /* 0x000000010606781a */ /* 0x000fe20000000200 */
[----:B------:R-:W-:Y:S01]  /*03a0*/  IMAD.SHL.U32 R4, R21, 0x2, RZ ;  /* 0x0000000215047824 */ /* 0x000fe200078e00ff */
[----:B------:R-:W-:Y:S01]  /*03b0*/  UMOV UR4, 0x400 ;  /* 0x0000040000047882 */ /* 0x000fe20000000000 */
[----:B------:R-:W-:Y:S02]  /*03c0*/  ISETP.GE.AND P0, PT, R23, 0x1, PT ;  /* 0x000000011700780c */ /* 0x000fe40003f06270 */
[----:B------:R-:W-:-:S04]  /*03d0*/  LOP3.LUT R9, R6, 0x90, RZ, 0xc0, !PT ;  /* 0x0000009006097812 */ /* 0x000fc800078ec0ff */
[----:B------:R-:W-:-:S04]  /*03e0*/  LOP3.LUT R4, R9, 0x7e, R4, 0x78, !PT ;  /* 0x0000007e09047812 */ /* 0x000fc800078e7804 */
[----:B------:R-:W-:Y:S01]  /*03f0*/  LOP3.LUT R9, R4, 0x20, RZ, 0x3c, !PT ;  /* 0x0000002004097812 */ /* 0x000fe200078e3cff */
[----:B-1----:R-:W-:Y:S01]  /*0400*/  ULEA UR6, UR6, UR4, 0x18 ;  /* 0x0000000406067291 */ /* 0x002fe2000f8ec0ff */
[----:B------:R-:W-:Y:S01]  /*0410*/  IMAD.MOV.U32 R52, RZ, RZ, -0x800000 ;  /* 0xff800000ff347424 */ /* 0x000fe200078e00ff */
[----:B------:R-:W-:Y:S01]  /*0420*/  MOV R2, 0x3f800000 ;  /* 0x3f80000000027802 */ /* 0x000fe20000000f00 */
[----:B------:R-:W-:Y:S01]  /*0430*/  IMAD.MOV.U32 R6, RZ, RZ, 0x3f800000 ;  /* 0x3f800000ff067424 */ /* 0x000fe200078e00ff */
[----:B------:R-:W-:Y:S02]  /*0440*/  CS2R R120, SRZ ;  /* 0x0000000000787805 */ /* 0x000fe4000001ff00 */
[----:B------:R-:W-:Y:S02]  /*0450*/  CS2R R122, SRZ ;  /* 0x00000000007a7805 */ /* 0x000fe4000001ff00 */
[----:B------:R-:W-:Y:S02]  /*0460*/  CS2R R152, SRZ ;  /* 0x0000000000987805 */ /* 0x000fe4000001ff00 */
[----:B------:R-:W-:-:S02]  /*0470*/  CS2R R154, SRZ ;  /* 0x00000000009a7805 */ /* 0x000fc4000001ff00 */
[----:B------:R-:W-:Y:S02]  /*0480*/  CS2R R144, SRZ ;  /* 0x0000000000907805 */ /* 0x000fe4000001ff00 */
[----:B------:R-:W-:Y:S02]  /*0490*/  CS2R R146, SRZ ;  /* 0x0000000000927805 */ /* 0x000fe4000001ff00 */
[----:B------:R-:W-:Y:S02]  /*04a0*/  CS2R R104, SRZ ;  /* 0x0000000000687805 */ /* 0x000fe4000001ff00 */
[----:B------:R-:W-:Y:S01]  /*04b0*/  CS2R R106, SRZ ;  /* 0x00000000006a7805 */ /* 0x000fe2000001ff00 */
[----:B--2---:R0:W-:Y:S02]  /*04c0*/  STS.U16 [R4+UR6+0x2000], R19 ;  /* 0x0020001304007988 */ /* 0x0041e40008000406 */
[----:B0-----:R-:W-:Y:S02]  /*04d0*/  IMAD.MOV.U32 R19, RZ, RZ, -0x800000 ;  /* 0xff800000ff137424 */ /* 0x001fe400078e00ff */
[----:B-----5:R0:W-:Y:S04]  /*04e0*/  STS.U16 [R4+UR6+0x2200], R7 ;  /* 0x0022000704007988 */ /* 0x0201e80008000406 */
[----:B---3--:R0:W-:Y:S04]  /*04f0*/  STS.U16 [R4+UR6+0x2400], R10 ;  /* 0x0024000a04007988 */ /* 0x0081e80008000406 */
[----:B----4-:R0:W-:Y:S04]  /*0500*/  STS.U16 [R4+UR6+0x2600], R12 ;  /* 0x0026000c04007988 */ /* 0x0101e80008000406 */
[----:B------:R0:W-:Y:S04]  /*0510*/  STS.U16 [R9+UR6+0x2100], R5 ;  /* 0x0021000509007988 */ /* 0x0001e80008000406 */
[----:B------:R0:W-:Y:S04]  /*0520*/  STS.U16 [R9+UR6+0x2300], R8 ;  /* 0x0023000809007988 */ /* 0x0001e80008000406 */
[----:B------:R0:W-:Y:S04]  /*0530*/  STS.U16 [R9+UR6+0x2500], R3 ;  /* 0x0025000309007988 */ /* 0x0001e80008000406 */
[----:B------:R0:W-:Y:S01]  /*0540*/  STS.U16 [R9+UR6+0x2700], R14 ;  /* 0x0027000e09007988 */ /* 0x0001e20008000406 */
[----:B------:R-:W-:Y:S05]  /*0550*/  @!P0 BRA `(.L_x_0) ;  /* 0x0000004c00d08947 */ /* 0x000fea0003800000 */
[----:B0-----:R-:W0:Y:S01]  /*0560*/  LDC.64 R2, c[0x0][0x3d0] ;  /* 0x0000f400ff027b82 */ /* 0x001e220000000a00 */
[----:B------:R-:W1:Y:S01]  /*0570*/  LDCU.64 UR12, c[0x0][0x390] ;  /* 0x00007200ff0c77ac */ /* 0x000e620008000a00 */
[----:B------:R-:W-:Y:S01]  /*0580*/  LOP3.LUT R4, R21, 0x7f, RZ, 0xc0, !PT ;  /* 0x0000007f15047812 */ /* 0x000fe200078ec0ff */
[----:B------:R-:W-:Y:S01]  /*0590*/  IMAD.MOV.U32 R199, RZ, RZ, -0x800000 ;  /* 0xff800000ffc77424 */ /* 0x000fe200078e00ff */
[----:B------:R-:W-:Y:S01]  /*05a0*/  SHF.R.U32.HI R7, RZ, 0x2, R21 ;  /* 0x00000002ff077819 */ /* 0x000fe20000011615 */
[----:B------:R-:W2:Y:S01]  /*05b0*/  LDCU UR4, c[0x0][0x3c8] ;  /* 0x00007900ff0477ac */ /* 0x000ea20008000800 */
[----:B------:R-:W-:Y:S01]  /*05c0*/  IMAD.MOV.U32 R198, RZ, RZ, -0x800000 ;  /* 0xff800000ffc67424 */ /* 0x000fe200078e00ff */
[----:B------:R-:W-:Y:S02]  /*05d0*/  CS2R R120, SRZ ;  /* 0x0000000000787805 */ /* 0x000fe4000001ff00 */
[----:B------:R-:W-:Y:S01]  /*05e0*/  SGXT.U32 R7, R7, 0x3 ;  /* 0x000000030707781a */ /* 0x000fe20000000000 */
[----:B------:R-:W3:Y:S01]  /*05f0*/  LDCU.64 UR8, c[0x0][0x388] ;  /* 0x00007100ff0877ac */ /* 0x000ee20008000a00 */
[----:B------:R-:W4:Y:S01]  /*0600*/  LDC R73, c[0x0][0x3d8] ;  /* 0x0000f600ff497b82 */ /* 0x000f220000000800 */
[----:B------:R-:W-:-:S02]  /*0610*/  CS2R R122, SRZ ;  /* 0x00000000007a7805 */ /* 0x000fc4000001ff00 */
[----:B------:R-:W-:Y:S02]  /*0620*/  CS2R R152, SRZ ;  /* 0x0000000000987805 */ /* 0x000fe4000001ff00 */
[----:B------:R-:W-:Y:S02]  /*0630*/  CS2R R154, SRZ ;  /* 0x00000000009a7805 */ /* 0x000fe4000001ff00 */
[----:B------:R-:W-:Y:S02]  /*0640*/  CS2R R144, SRZ ;  /* 0x0000000000907805 */ /* 0x000fe4000001ff00 */
[----:B------:R-:W-:Y:S02]  /*0650*/  CS2R R146, SRZ ;  /* 0x0000000000927805 */ /* 0x000fe4000001ff00 */
[----:B------:R-:W-:Y:S02]  /*0660*/  CS2R R104, SRZ ;  /* 0x0000000000687805 */ /* 0x000fe4000001ff00 */
[----:B------:R-:W-:Y:S01]  /*0670*/  CS2R R106, SRZ ;  /* 0x00000000006a7805 */ /* 0x000fe2000001ff00 */
[----:B------:R-:W0:Y:S02]  /*0680*/  LDCU UR5, c[0x0][0x3a8] ;  /* 0x00007500ff0577ac */ /* 0x000e240008000800 */
[----:B0-----:R-:W-:Y:S01]  /*0690*/  MOV R5, R2 ;  /* 0x0000000200057202 */ /* 0x001fe20000000f00 */
[----:B------:R0:W-:Y:S01]  /*06a0*/  STL [R1+0x60], R3 ;  /* 0x0000600301007387 */ /* 0x0001e20000100800 */
[----:B------:R-:W-:-:S03]  /*06b0*/  IMAD.MOV.U32 R6, RZ, RZ, R3 ;  /* 0x000000ffff067224 */ /* 0x000fc600078e0003 */
[----:B------:R-:W-:Y:S02]  /*06c0*/  IMAD R5, R5, UR7, RZ ;  /* 0x0000000705057c24 */ /* 0x000fe4000f8e02ff */
[----:B------:R-:W-:Y:S01]  /*06d0*/  IMAD R13, R4, R6, RZ ;  /* 0x00000006040d7224 */ /* 0x000fe200078e02ff */
[----:B------:R-:W-:Y:S01]  /*06e0*/  LOP3.LUT R4, R21, 0x1f, RZ, 0xc0, !PT ;  /* 0x0000001f15047812 */ /* 0x000fe200078ec0ff */
[----:B------:R-:W-:Y:S01]  /*06f0*/  IMAD.SHL.U32 R8, R5, 0x2, RZ ;  /* 0x0000000205087824 */ /* 0x000fe200078e00ff */
[----:B------:R-:W-:Y:S01]  /*0700*/  LOP3.LUT R6, R21, 0x20, RZ, 0xc0, !PT ;  /* 0x0000002015067812 */ /* 0x000fe200078ec0ff */
[----:B0-----:R-:W0:Y:S01]  /*0710*/  LDC.64 R2, c[0x0][0x3c0] ;  /* 0x0000f000ff027b82 */ /* 0x001e220000000a00 */
[----:B------:R-:W-:Y:S01]  /*0720*/  IMAD.SHL.U32 R9, R13, 0x2, RZ ;  /* 0x000000020d097824 */ /* 0x000fe200078e00ff */
[----:B----4-:R-:W-:Y:S01]  /*0730*/  SHF.L.U32 R53, R73, 0x2, RZ ;  /* 0x0000000249357819 */ /* 0x010fe200000006ff */
[----:B------:R-:W-:-:S03]  /*0740*/  IMAD.HI R24, R13, 0x2, RZ ;  /* 0x000000020d187827 */ /* 0x000fc600078e02ff */
[----:B-1----:R-:W-:Y:S01]  /*0750*/  IADD3 R8, P2, P3, R9, UR12, R8 ;  /* 0x0000000c09087c10 */ /* 0x002fe2000fb5e008 */
[----:B--2---:R-:W-:Y:S01]  /*0760*/  IMAD R9, R4, UR4, RZ ;  /* 0x0000000404097c24 */ /* 0x004fe2000f8e02ff */
[----:B------:R-:W-:Y:S01]  /*0770*/  SHF.R.U32.HI R4, RZ, 0x1, R6 ;  /* 0x00000001ff047819 */ /* 0x000fe20000011606 */
[----:B------:R-:W-:Y:S01]  /*0780*/  IMAD R17, R73, 0x12, RZ ;  /* 0x0000001249117824 */ /* 0x000fe200078e02ff */
[----:B------:R-:W-:Y:S01]  /*0790*/  UMOV UR4, URZ ;  /* 0x000000ff00047c82 */ /* 0x000fe20008000000 */
[C---:B------:R-:W-:Y:S01]  /*07a0*/  IMAD.SHL.U32 R6, R9.reuse, 0x2, RZ ;  /* 0x0000000209067824 */ /* 0x040fe200078e00ff */
[----:B------:R-:W-:Y:S01]  /*07b0*/  LOP3.LUT R4, R0, R4, R7, 0xfe, !PT ;  /* 0x0000000400047212 */ /* 0x000fe200078efe07 */
[----:B------:R-:W-:Y:S01]  /*07c0*/  IMAD.HI R11, R9, 0x2, RZ ;  /* 0x00000002090b7827 */ /* 0x000fe200078e02ff */
[----:B------:R-:W-:-:S03]  /*07d0*/  LEA.HI R0, R21, 0x3c, RZ, 0x1b ;  /* 0x0000003c15007811 */ /* 0x000fc600078fd8ff */
[----:B------:R-:W-:-:S04]  /*07e0*/  IMAD.HI R9, R5, 0x2, RZ ;  /* 0x0000000205097827 */ /* 0x000fc800078e02ff */
[C---:B------:R-:W-:Y:S01]  /*07f0*/  IMAD R23, R73.reuse, 0x22, RZ ;  /* 0x0000002249177824 */ /* 0x040fe200078e02ff */
[----:B------:R-:W-:Y:S01]  /*0800*/  IADD3.X R9, PT, PT, R24, UR13, R9, P2, P3 ;  /* 0x0000000d18097c10 */ /* 0x000fe200097e6409 */
[----:B------:R-:W-:Y:S02]  /*0810*/  IMAD R15, R73, 0x9, RZ ;  /* 0x00000009490f7824 */ /* 0x000fe400078e02ff */
[-C--:B0-----:R-:W-:Y:S02]  /*0820*/  IMAD R16, R16, R3.reuse, RZ ;  /* 0x0000000310107224 */ /* 0x081fe400078e02ff */
[----:B------:R-:W-:Y:S02]  /*0830*/  IMAD R2, R2, UR7, RZ ;  /* 0x0000000702027c24 */ /* 0x000fe4000f8e02ff */
[----:B------:R-:W-:Y:S01]  /*0840*/  IMAD R18, R18, R3, RZ ;  /* 0x0000000312127224 */ /* 0x000fe200078e02ff */
[----:B------:R-:W-:Y:S01]  /*0850*/  LEA R10, R3, R16, 0x2 ;  /* 0x00000010030a7211 */ /* 0x000fe200078e10ff */
[----:B------:R-:W-:Y:S01]  /*0860*/  IMAD R75, R73, 0x26, RZ ;  /* 0x00000026494b7824 */ /* 0x000fe200078e02ff */
[C---:B------:R-:W-:Y:S01]  /*0870*/  SHF.L.U32 R5, R2.reuse, 0x1, RZ ;  /* 0x0000000102057819 */ /* 0x040fe200000006ff */
[----:B------:R-:W-:-:S03]  /*0880*/  IMAD.HI R2, R2, 0x2, RZ ;  /* 0x0000000202027827 */ /* 0x000fc600078e02ff */
[----:B---3--:R-:W-:Y:S01]  /*0890*/  IADD3 R213, P0, P1, R6, UR8, R5 ;  /* 0x0000000806d57c10 */ /* 0x008fe2000f91e005 */
[----:B------:R-:W-:Y:S01]  /*08a0*/  IMAD R12, R3, 0x4, R10 ;  /* 0x00000004030c7824 */ /* 0x000fe200078e020a */
[----:B------:R-:W-:Y:S01]  /*08b0*/  LEA.HI R6, R21, 0x7c, RZ, 0x1b ;  /* 0x0000007c15067811 */ /* 0x000fe200078fd8ff */
[-C--:B------:R-:W-:Y:S01]  /*08c0*/  IMAD R5, R0, R3.reuse, RZ ;  /* 0x0000000300057224 */ /* 0x080fe200078e02ff */
[----:B------:R-:W-:Y:S01]  /*08d0*/  IADD3.X R13, PT, PT, R11, UR9, R2, P0, P1 ;  /* 0x000000090b0d7c10 */ /* 0x000fe200087e2402 */
[----:B------:R-:W-:Y:S01]  /*08e0*/  IMAD R14, R3, 0x4, R12 ;  /* 0x00000004030e7824 */ /* 0x000fe200078e020c */
[----:B------:R-:W-:Y:S01]  /*08f0*/  LEA.HI R2, R21, 0x5c, RZ, 0x1b ;  /* 0x0000005c15027811 */ /* 0x000fe200078fd8ff */
[----:B------:R-:W-:Y:S01]  /*0900*/  IMAD R11, R6, R3, RZ ;  /* 0x00000003060b7224 */ /* 0x000fe200078e02ff */
[-C--:B------:R-:W-:Y:S01]  /*0910*/  LEA R34, P0, R16, R213.reuse, 0x1 ;  /* 0x000000d510227211 */ /* 0x080fe200078008ff */
[C---:B------:R-:W-:Y:S01]  /*0920*/  IMAD R20, R3.reuse, 0x4, R14 ;  /* 0x0000000403147824 */ /* 0x040fe200078e020e */
[----:B------:R-:W-:Y:S01]  /*0930*/  LEA R32, P1, R10, R213, 0x1 ;  /* 0x000000d50a207211 */ /* 0x000fe200078208ff */
[----:B------:R-:W-:Y:S01]  /*0940*/  IMAD R7, R2, R3, RZ ;  /* 0x0000000302077224 */ /* 0x000fe200078e02ff */
[----:B------:R-:W-:Y:S01]  /*0950*/  LEA.HI.X.SX32 R35, R16, R13, 0x1, P0 ;  /* 0x0000000d10237211 */ /* 0x000fe200000f0eff */
[----:B------:R-:W-:Y:S01]  /*0960*/  IMAD R22, R3, 0x4, R20 ;  /* 0x0000000403167824 */ /* 0x000fe200078e0214 */
[-C--:B------:R-:W-:Y:S01]  /*0970*/  LEA R30, P2, R12, R213.reuse, 0x1 ;  /* 0x000000d50c1e7211 */ /* 0x080fe200078408ff */
[----:B------:R-:W-:Y:S01]  /*0980*/  IMAD R21, R73, 0xa, RZ ;  /* 0x0000000a49157824 */ /* 0x000fe200078e02ff */
[----:B------:R-:W-:Y:S01]  /*0990*/  LEA R28, P3, R18, R213, 0x1 ;  /* 0x000000d5121c7211 */ /* 0x000fe200078608ff */
[----:B------:R-:W-:Y:S01]  /*09a0*/  IMAD R24, R3, 0x4, R22 ;  /* 0x0000000403187824 */ /* 0x000fe200078e0216 */
[-C--:B------:R-:W-:Y:S01]  /*09b0*/  LEA.HI.X.SX32 R33, R10, R13.reuse, 0x1, P1 ;  /* 0x0000000d0a217211 */ /* 0x080fe200008f0eff */
[----:B------:R0:W-:Y:S01]  /*09c0*/  STL.64 [R1+0x58], R34 ;  /* 0x0000582201007387 */ /* 0x0001e20000100a00 */
[-C--:B------:R-:W-:Y:S01]  /*09d0*/  LEA.HI.X.SX32 R31, R12, R13.reuse, 0x1, P2 ;  /* 0x0000000d0c1f7211 */ /* 0x080fe200010f0eff */
[----:B------:R-:W-:Y:S01]  /*09e0*/  IMAD R83, R73, 0x2e, RZ ;  /* 0x0000002e49537824 */ /* 0x000fe200078e02ff */
[----:B------:R-:W-:Y:S01]  /*09f0*/  LEA R26, R3, R24, 0x3 ;  /* 0x00000018031a7211 */ /* 0x000fe200078e18ff */
[----:B------:R1:W-:Y:S01]  /*0a00*/  STL.64 [R1+0x50], R32 ;  /* 0x0000502001007387 */ /* 0x0003e20000100a00 */
[----:B------:R-:W-:Y:S01]  /*0a10*/  LEA.HI.X.SX32 R29, R18, R13, 0x1, P3 ;  /* 0x0000000d121d7211 */ /* 0x000fe200018f0eff */
[----:B------:R-:W-:Y:S01]  /*0a20*/  IMAD R77, R73, 0x28, RZ ;  /* 0x00000028494d7824 */ /* 0x000fe200078e02ff */
[-C--:B------:R-:W-:Y:S01]  /*0a30*/  LEA R244, P4, R5, R213.reuse, 0x1 ;  /* 0x000000d505f47211 */ /* 0x080fe200078808ff */
[----:B------:R-:W-:Y:S01]  /*0a40*/  IMAD R0, R3, 0x4, R26 ;  /* 0x0000000403007824 */ /* 0x000fe200078e021a */
[----:B------:R2:W-:Y:S01]  /*0a50*/  STL.64 [R1+0x48], R30 ;  /* 0x0000481e01007387 */ /* 0x0005e20000100a00 */
[-C--:B------:R-:W-:Y:S01]  /*0a60*/  LEA R228, P5, R7, R213.reuse, 0x1 ;  /* 0x000000d507e47211 */ /* 0x080fe200078a08ff */
[----:B------:R-:W-:Y:S01]  /*0a70*/  IMAD R41, R73, 0x16, RZ ;  /* 0x0000001649297824 */ /* 0x000fe200078e02ff */
[-C--:B------:R-:W-:Y:S01]  /*0a80*/  LEA R210, P6, R11, R213.reuse, 0x1 ;  /* 0x000000d50bd27211 */ /* 0x080fe200078c08ff */
[----:B------:R-:W-:Y:S01]  /*0a90*/  IMAD R2, R3, 0x4, R0 ;  /* 0x0000000403027824 */ /* 0x000fe200078e0200 */
[----:B------:R3:W-:Y:S01]  /*0aa0*/  STL.64 [R1+0x20], R28 ;  /* 0x0000201c01007387 */ /* 0x0007e20000100a00 */
[----:B0-----:R-:W-:Y:S01]  /*0ab0*/  IMAD R35, R73, 0x14, RZ ;  /* 0x0000001449237824 */ /* 0x001fe200078e02ff */
[C---:B-1----:R-:W-:Y:S01]  /*0ac0*/  LEA R32, P0, R14.reuse, R213, 0x1 ;  /* 0x000000d50e207211 */ /* 0x042fe200078008ff */
[----:B------:R-:W-:Y:S01]  /*0ad0*/  IMAD R6, R3, 0x4, R2 ;  /* 0x0000000403067824 */ /* 0x000fe200078e0202 */
[-C--:B------:R-:W-:Y:S01]  /*0ae0*/  LEA.HI.X.SX32 R245, R5, R13.reuse, 0x1, P4 ;  /* 0x0000000d05f57211 */ /* 0x080fe200020f0eff */
[C---:B------:R-:W-:Y:S01]  /*0af0*/  IMAD R81, R73.reuse, 0x2c, RZ ;  /* 0x0000002c49517824 */ /* 0x040fe200078e02ff */
[----:B------:R-:W-:Y:S01]  /*0b00*/  LEA.HI.X.SX32 R33, R14, R13, 0x1, P0 ;  /* 0x0000000d0e217211 */ /* 0x000fe200000f0eff */
[----:B------:R-:W-:Y:S01]  /*0b10*/  IMAD R19, R73, 0x5, RZ ;  /* 0x0000000549137824 */ /* 0x000fe200078e02ff */
[----:B------:R-:W-:Y:S01]  /*0b20*/  LEA R16, R3, R6, 0x2 ;  /* 0x0000000603107211 */ /* 0x000fe200078e10ff */
[----:B------:R-:W-:Y:S01]  /*0b30*/  IMAD R43, R73, 0x17, RZ ;  /* 0x00000017492b7824 */ /* 0x000fe200078e02ff */
[-C--:B--2---:R-:W-:Y:S01]  /*0b40*/  LEA R30, P1, R20, R213.reuse, 0x1 ;  /* 0x000000d5141e7211 */ /* 0x084fe200078208ff */
[----:B------:R0:W-:Y:S01]  /*0b50*/  STL.64 [R1+0x40], R32 ;  /* 0x0000402001007387 */ /* 0x0001e20000100a00 */
[----:B---3--:R-:W-:Y:S01]  /*0b60*/  LEA R28, P2, R22, R213, 0x1 ;  /* 0x000000d5161c7211 */ /* 0x008fe200078408ff */
[----:B------:R-:W-:Y:S01]  /*0b70*/  IMAD R10, R3, 0x4, R16 ;  /* 0x00000004030a7824 */ /* 0x000fe200078e0210 */
[-C--:B------:R-:W-:Y:S01]  /*0b80*/  LEA.HI.X.SX32 R31, R20, R13.reuse, 0x1, P1 ;  /* 0x0000000d141f7211 */ /* 0x080fe200008f0eff */
[----:B------:R-:W-:Y:S01]  /*0b90*/  IMAD R49, R73, 0x18, RZ ;  /* 0x0000001849317824 */ /* 0x000fe200078e02ff */
[-C--:B------:R-:W-:Y:S01]  /*0ba0*/  LEA.HI.X.SX32 R29, R22, R13.reuse, 0x1, P2 ;  /* 0x0000000d161d7211 */ /* 0x080fe200010f0eff */
[----:B------:R-:W-:Y:S01]  /*0bb0*/  IMAD R12, R3, 0x4, R10 ;  /* 0x00000004030c7824 */ /* 0x000fe200078e020a */
[-C--:B------:R-:W-:Y:S01]  /*0bc0*/  LEA.HI.X.SX32 R229, R7, R13.reuse, 0x1, P5 ;  /* 0x0000000d07e57211 */ /* 0x080fe200028f0eff */
[----:B------:R1:W-:Y:S01]  /*0bd0*/  STL.64 [R1+0x38], R30 ;  /* 0x0000381e01007387 */ /* 0x0003e20000100a00 */
[----:B------:R-:W-:Y:S01]  /*0be0*/  LEA.HI.X.SX32 R211, R11, R13, 0x1, P6 ;  /* 0x0000000d0bd37211 */ /* 0x000fe200030f0eff */
[----:B------:R-:W-:-:S02]  /*0bf0*/  IMAD R18, R3, 0x8, R12 ;  /* 0x0000000803127824 */ /* 0x000fc400078e020c */
[----:B------:R2:W-:Y:S01]  /*0c00*/  STL.64 [R1+0x30], R28 ;  /* 0x0000301c01007387 */ /* 0x0005e20000100a00 */
[C---:B0-----:R-:W-:Y:S01]  /*0c10*/  LEA R32, P0, R24.reuse, R213, 0x1 ;  /* 0x000000d518207211 */ /* 0x041fe200078008ff */
[----:B------:R-:W-:Y:S01]  /*0c20*/  IMAD R79, R73, 0x2a, RZ ;  /* 0x0000002a494f7824 */ /* 0x000fe200078e02ff */
[----:B------:R-:W-:Y:S01]  /*0c30*/  LEA R14, R3, R18, 0x2 ;  /* 0x00000012030e7211 */ /* 0x000fe200078e10ff */
[C---:B------:R-:W-:Y:S01]  /*0c40*/  IMAD R85, R73.reuse, 0x30, RZ ;  /* 0x0000003049557824 */ /* 0x040fe200078e02ff */
[----:B------:R-:W-:Y:S01]  /*0c50*/  LEA.HI.X.SX32 R33, R24, R13, 0x1, P0 ;  /* 0x0000000d18217211 */ /* 0x000fe200000f0eff */
[----:B------:R-:W-:Y:S02]  /*0c60*/  IMAD R61, R73, 0x1a, RZ ;  /* 0x0000001a493d7824 */ /* 0x000fe400078e02ff */
[----:B------:R-:W-:Y:S01]  /*0c70*/  IMAD R20, R3, 0x4, R14 ;  /* 0x0000000403147824 */ /* 0x000fe200078e020e */
[-C--:B-1----:R-:W-:Y:S01]  /*0c80*/  LEA R30, P1, R26, R213.reuse, 0x1 ;  /* 0x000000d51a1e7211 */ /* 0x082fe200078208ff */
[----:B------:R0:W-:Y:S01]  /*0c90*/  STL.64 [R1+0x28], R32 ;  /* 0x0000282001007387 */ /* 0x0001e20000100a00 */
[C---:B------:R-:W-:Y:S01]  /*0ca0*/  IMAD R39, R73.reuse, 0x15, RZ ;  /* 0x0000001549277824 */ /* 0x040fe200078e02ff */
[----:B--2---:R-:W-:Y:S01]  /*0cb0*/  LEA R28, P2, R0, R213, 0x1 ;  /* 0x000000d5001c7211 */ /* 0x004fe200078408ff */
[C---:B------:R-:W-:Y:S01]  /*0cc0*/  IMAD R89, R73.reuse, 0x34, RZ ;  /* 0x0000003449597824 */ /* 0x040fe200078e02ff */
[-C--:B------:R-:W-:Y:S01]  /*0cd0*/  LEA.HI.X.SX32 R31, R26, R13.reuse, 0x1, P1 ;  /* 0x0000000d1a1f7211 */ /* 0x080fe200008f0eff */
[----:B------:R-:W-:Y:S01]  /*0ce0*/  IMAD R91, R73, 0x36, RZ ;  /* 0x00000036495b7824 */ /* 0x000fe200078e02ff */
[----:B------:R-:W-:Y:S01]  /*0cf0*/  LEA.HI.X.SX32 R29, R0, R13, 0x1, P2 ;  /* 0x0000000d001d7211 */ /* 0x000fe200010f0eff */
[C---:B------:R-:W-:Y:S01]  /*0d00*/  IMAD R0, R3.reuse, 0x4, R20 ;  /* 0x0000000403007824 */ /* 0x040fe200078e0214 */
[-C--:B------:R-:W-:Y:S01]  /*0d10*/  LEA R26, P0, R2, R213.reuse, 0x1 ;  /* 0x000000d5021a7211 */ /* 0x080fe200078008ff */
[----:B------:R-:W-:Y:S01]  /*0d20*/  STL.64 [R1+0x18], R30 ;  /* 0x0000181e01007387 */ /* 0x000fe20000100a00 */
[----:B------:R-:W-:Y:S01]  /*0d30*/  LEA R24, P1, R6, R213, 0x1 ;  /* 0x000000d506187211 */ /* 0x000fe200078208ff */
[----:B------:R-:W-:Y:S01]  /*0d40*/  IMAD R22, R3, 0x4, R0 ;  /* 0x0000000403167824 */ /* 0x000fe200078e0200 */
[----:B------:R-:W-:Y:S01]  /*0d50*/  LEA.HI.X.SX32 R27, R2, R13, 0x1, P0 ;  /* 0x0000000d021b7211 */ /* 0x000fe200000f0eff */
[----:B------:R1:W-:Y:S01]  /*0d60*/  STL.64 [R1+0x10], R28 ;  /* 0x0000101c01007387 */ /* 0x0003e20000100a00 */
[----:B------:R-:W-:Y:S01]  /*0d70*/  LEA R250, P2, R16, R213, 0x1 ;  /* 0x000000d510fa7211 */ /* 0x000fe200078408ff */
[----:B0-----:R-:W-:Y:S01]  /*0d80*/  IMAD R33, R73, 0xc, RZ ;  /* 0x0000000c49217824 */ /* 0x001fe200078e02ff */
[----:B------:R-:W-:Y:S01]  /*0d90*/  LEA R2, R3, R22, 0x2 ;  /* 0x0000001603027211 */ /* 0x000fe200078e10ff */
[----:B------:R0:W-:Y:S01]  /*0da0*/  STL.64 [R1+0x8], R26 ;  /* 0x0000081a01007387 */ /* 0x0001e20000100a00 */
[----:B------:R-:W-:Y:S01]  /*0db0*/  LEA.HI.X.SX32 R25, R6, R13, 0x1, P1 ;  /* 0x0000000d06197211 */ /* 0x000fe200008f0eff */
[----:B------:R-:W-:Y:S01]  /*0dc0*/  IMAD R37, R73, 0xd, RZ ;  /* 0x0000000d49257824 */ /* 0x000fe200078e02ff */
[----:B------:R-:W-:Y:S01]  /*0dd0*/  LEA R248, P0, R10, R213, 0x1 ;  /* 0x000000d50af87211 */ /* 0x000fe200078008ff */
[----:B------:R-:W-:Y:S01]  /*0de0*/  IMAD R6, R3, 0x4, R2 ;  /* 0x0000000403067824 */ /* 0x000fe200078e0202 */
[----:B------:R-:W-:Y:S01]  /*0df0*/  LEA.HI.X.SX32 R251, R16, R13, 0x1, P2 ;  /* 0x0000000d10fb7211 */ /* 0x000fe200010f0eff */
[----:B------:R2:W-:Y:S01]  /*0e00*/  STL.64 [R1], R24 ;  /* 0x0000001801007387 */ /* 0x0005e20000100a00 */
[-C--:B------:R-:W-:Y:S01]  /*0e10*/  LEA R246, P1, R12, R213.reuse, 0x1 ;  /* 0x000000d50cf67211 */ /* 0x080fe200078208ff */
[C---:B-1----:R-:W-:Y:S01]  /*0e20*/  IMAD R29, R73.reuse, 0x24, RZ ;  /* 0x00000024491d7824 */ /* 0x042fe200078e02ff */
[----:B------:R-:W-:Y:S01]  /*0e30*/  LEA R242, P2, R18, R213, 0x1 ;  /* 0x000000d512f27211 */ /* 0x000fe200078408ff */
[----:B------:R-:W-:Y:S01]  /*0e40*/  IMAD R31, R73, 0x6, RZ ;  /* 0x00000006491f7824 */ /* 0x000fe200078e02ff */
[-C--:B------:R-:W-:Y:S01]  /*0e50*/  LEA.HI.X.SX32 R249, R10, R13.reuse, 0x1, P0 ;  /* 0x0000000d0af97211 */ /* 0x080fe200000f0eff */
[----:B------:R-:W-:Y:S01]  /*0e60*/  IMAD R10, R3, 0x8, R6 ;  /* 0x00000008030a7824 */ /* 0x000fe200078e0206 */
[-C--:B------:R-:W-:Y:S01]  /*0e70*/  LEA.HI.X.SX32 R247, R12, R13.reuse, 0x1, P1 ;  /* 0x0000000d0cf77211 */ /* 0x080fe200008f0eff */
[----:B0-----:R-:W-:Y:S01]  /*0e80*/  IMAD R27, R73, 0x13, RZ ;  /* 0x00000013491b7824 */ /* 0x001fe200078e02ff */
[----:B------:R-:W-:Y:S01]  /*0e90*/  LEA.HI.X.SX32 R243, R18, R13, 0x1, P2 ;  /* 0x0000000d12f37211 */ /* 0x000fe200010f0eff */
[----:B------:R-:W-:Y:S01]  /*0ea0*/  IMAD R12, R3, 0x4, R10 ;  /* 0x00000004030c7824 */ /* 0x000fe200078e020a */
[-C--:B------:R-:W-:Y:S01]  /*0eb0*/  LEA R236, P2, R0, R213.reuse, 0x1 ;  /* 0x000000d500ec7211 */ /* 0x080fe200078408ff */
[C---:B--2---:R-:W-:Y:S01]  /*0ec0*/  IMAD R25, R73.reuse, 0xb, RZ ;  /* 0x0000000b49197824 */ /* 0x044fe200078e02ff */
[----:B------:R-:W-:Y:S01]  /*0ed0*/  LEA R238, P1, R20, R213, 0x1 ;  /* 0x000000d514ee7211 */ /* 0x000fe200078208ff */
[C---:B------:R-:W-:Y:S01]  /*0ee0*/  IMAD R11, R73.reuse, 0x3, RZ ;  /* 0x00000003490b7824 */ /* 0x040fe200078e02ff */
[----:B------:R-:W-:Y:S01]  /*0ef0*/  LEA.HI.X.SX32 R237, R0, R13, 0x1, P2 ;  /* 0x0000000d00ed7211 */ /* 0x000fe200010f0eff */
[C---:B------:R-:W-:Y:S01]  /*0f00*/  IMAD R63, R73.reuse, 0x1b, RZ ;  /* 0x0000001b493f7824 */ /* 0x040fe200078e02ff */
[----:B------:R-:W-:Y:S01]  /*0f10*/  LEA R240, P0, R14, R213, 0x1 ;  /* 0x000000d50ef07211 */ /* 0x000fe200078008ff */
[----:B------:R-:W-:Y:S01]  /*0f20*/  IMAD R47, R73, 0xe, RZ ;  /* 0x0000000e492f7824 */ /* 0x000fe200078e02ff */
[----:B------:R-:W-:Y:S01]  /*0f30*/  LEA R0, R3, R12, 0x2 ;  /* 0x0000000c03007211 */ /* 0x000fe200078e10ff */
[C---:B------:R-:W-:Y:S01]  /*0f40*/  IMAD R65, R73.reuse, 0x1c, RZ ;  /* 0x0000001c49417824 */ /* 0x040fe200078e02ff */
[-C--:B------:R-:W-:Y:S01]  /*0f50*/  LEA.HI.X.SX32 R239, R20, R13.reuse, 0x1, P1 ;  /* 0x0000000d14ef7211 */ /* 0x080fe200008f0eff */
[----:B------:R-:W-:Y:S01]  /*0f60*/  IMAD R87, R73, 0x32, RZ ;  /* 0x0000003249577824 */ /* 0x000fe200078e02ff */
[----:B------:R-:W-:Y:S01]  /*0f70*/  LEA.HI.X.SX32 R241, R14, R13, 0x1, P0 ;  /* 0x0000000d0ef17211 */ /* 0x000fe200000f0eff */
[----:B------:R-:W-:Y:S01]  /*0f80*/  IMAD R14, R3, 0x4, R0 ;  /* 0x00000004030e7824 */ /* 0x000fe200078e0200 */
[-C--:B------:R-:W-:Y:S01]  /*0f90*/  LEA R232, P1, R2, R213.reuse, 0x1 ;  /* 0x000000d502e87211 */ /* 0x080fe200078208ff */
[C---:B------:R-:W-:Y:S01]  /*0fa0*/  IMAD R93, R73.reuse, 0x38, RZ ;  /* 0x00000038495d7824 */ /* 0x040fe200078e02ff */
[----:B------:R-:W-:Y:S01]  /*0fb0*/  LEA R230, P2, R6, R213, 0x1 ;  /* 0x000000d506e67211 */ /* 0x000fe200078408ff */
[----:B------:R-:W-:Y:S01]  /*0fc0*/  IMAD R95, R73, 0x3a, RZ ;  /* 0x0000003a495f7824 */ /* 0x000fe200078e02ff */
[----:B------:R-:W-:Y:S01]  /*0fd0*/  LEA.HI.X.SX32 R233, R2, R13, 0x1, P1 ;  /* 0x0000000d02e97211 */ /* 0x000fe200008f0eff */
[----:B------:R-:W-:Y:S01]  /*0fe0*/  IMAD R2, R3, 0x4, R14 ;  /* 0x0000000403027824 */ /* 0x000fe200078e020e */
[----:B------:R-:W-:Y:S01]  /*0ff0*/  LEA R234, P0, R22, R213, 0x1 ;  /* 0x000000d516ea7211 */ /* 0x000fe200078008ff */
[----:B------:R-:W-:Y:S01]  /*1000*/  IMAD R69, R73, 0x1e, RZ ;  /* 0x0000001e49457824 */ /* 0x000fe200078e02ff */
[----:B------:R-:W-:Y:S01]  /*1010*/  LEA.HI.X.SX32 R231, R6, R13, 0x1, P2 ;  /* 0x0000000d06e77211 */ /* 0x000fe200010f0eff */
[----:B------:R-:W-:Y:S01]  /*1020*/  IMAD R6, R3, 0x4, R2 ;  /* 0x0000000403067824 */ /* 0x000fe200078e0202 */
[----:B------:R-:W-:Y:S01]  /*1030*/  LEA R222, P2, R0, R213, 0x1 ;  /* 0x000000d500de7211 */ /* 0x000fe200078408ff */
[C---:B------:R-:W-:Y:S01]  /*1040*/  IMAD R45, R73.reuse, 0x7, RZ ;  /* 0x00000007492d7824 */ /* 0x040fe200078e02ff */
[----:B------:R-:W-:Y:S01]  /*1050*/  LEA.HI.X.SX32 R235, R22, R13, 0x1, P0 ;  /* 0x0000000d16eb7211 */ /* 0x000fe200000f0eff */
[C---:B------:R-:W-:Y:S01]  /*1060*/  IMAD R59, R73.reuse, 0x19, RZ ;  /* 0x00000019493b7824 */ /* 0x040fe200078e02ff */
[-C--:B------:R-:W-:Y:S01]  /*1070*/  LEA R224, P1, R12, R213.reuse, 0x1 ;  /* 0x000000d50ce07211 */ /* 0x080fe200078208ff */
[C---:B------:R-:W-:Y:S01]  /*1080*/  IMAD R67, R73.reuse, 0x1d, RZ ;  /* 0x0000001d49437824 */ /* 0x040fe200078e02ff */
[----:B------:R-:W-:Y:S01]  /*1090*/  LEA R226, P0, R10, R213, 0x1 ;  /* 0x000000d50ae27211 */ /* 0x000fe200078008ff */
[C---:B------:R-:W-:Y:S01]  /*10a0*/  IMAD R51, R73.reuse, 0xf, RZ ;  /* 0x0000000f49337824 */ /* 0x040fe200078e02ff */
[-C--:B------:R-:W-:Y:S01]  /*10b0*/  LEA.HI.X.SX32 R223, R0, R13.reuse, 0x1, P2 ;  /* 0x0000000d00df7211 */ /* 0x080fe200010f0eff */
[----:B------:R-:W-:Y:S01]  /*10c0*/  IMAD R97, R73, 0x3c, RZ ;  /* 0x0000003c49617824 */ /* 0x000fe200078e02ff */
[----:B------:R-:W-:Y:S01]  /*10d0*/  LEA R0, R3, R6, 0x2 ;  /* 0x0000000603007211 */ /* 0x000fe200078e10ff */
[C---:B------:R-:W-:Y:S01]  /*10e0*/  IMAD.SHL.U32 R7, R73.reuse, 0x2, RZ ;  /* 0x0000000249077824 */ /* 0x040fe200078e00ff */
[-C--:B------:R-:W-:Y:S01]  /*10f0*/  LEA.HI.X.SX32 R225, R12, R13.reuse, 0x1, P1 ;  /* 0x0000000d0ce17211 */ /* 0x080fe200008f0eff */
[C---:B------:R-:W-:Y:S01]  /*1100*/  IMAD R189, R73.reuse, 0x3e, RZ ;  /* 0x0000003e49bd7824 */ /* 0x040fe200078e02ff */
[----:B------:R-:W-:Y:S01]  /*1110*/  LEA.HI.X.SX32 R227, R10, R13, 0x1, P0 ;  /* 0x0000000d0ae37211 */ /* 0x000fe200000f0eff */
[C---:B------:R-:W-:Y:S01]  /*1120*/  IMAD.SHL.U32 R55, R73.reuse, 0x8, RZ ;  /* 0x0000000849377824 */ /* 0x040fe200078e00ff */
[-C--:B------:R-:W-:Y:S01]  /*1130*/  LEA R216, P1, R2, R213.reuse, 0x1 ;  /* 0x000000d502d87211 */ /* 0x080fe200078208ff */
[C---:B------:R-:W-:Y:S01]  /*1140*/  IMAD.SHL.U32 R57, R73.reuse, 0x10, RZ ;  /* 0x0000001049397824 */ /* 0x040fe200078e00ff */
[-C--:B------:R-:W-:Y:S01]  /*1150*/  LEA R220, P0, R14, R213.reuse, 0x1 ;  /* 0x000000d50edc7211 */ /* 0x080fe200078008ff */
[----:B------:R-:W-:Y:S01]  /*1160*/  IMAD R71, R73, 0x1f, RZ ;  /* 0x0000001f49477824 */ /* 0x000fe200078e02ff */
[-C--:B------:R-:W-:Y:S01]  /*1170*/  LEA R212, P3, R0, R213.reuse, 0x1 ;  /* 0x000000d500d47211 */ /* 0x080fe200078608ff */
[----:B------:R-:W-:Y:S01]  /*1180*/  IMAD.MOV.U32 R5, RZ, RZ, RZ ;  /* 0x000000ffff057224 */ /* 0x000fe200078e00ff */
[----:B------:R-:W-:-:S02]  /*1190*/  LEA R214, P2, R6, R213, 0x1 ;  /* 0x000000d506d67211 */ /* 0x000fc400078408ff */
[-C--:B------:R-:W-:Y:S01]  /*11a0*/  LEA.HI.X.SX32 R217, R2, R13.reuse, 0x1, P1 ;  /* 0x0000000d02d97211 */ /* 0x080fe200008f0eff */
[----:B------:R-:W-:Y:S01]  /*11b0*/  IMAD.MOV.U32 R2, RZ, RZ, 0x3f800000 ;  /* 0x3f800000ff027424 */ /* 0x000fe200078e00ff */
[-C--:B------:R-:W-:Y:S02]  /*11c0*/  LEA.HI.X.SX32 R221, R14, R13.reuse, 0x1, P0 ;  /* 0x0000000d0edd7211 */ /* 0x080fe400000f0eff */
[-C--:B------:R-:W-:Y:S02]  /*11d0*/  LEA.HI.X.SX32 R213, R0, R13.reuse, 0x1, P3 ;  /* 0x0000000d00d57211 */ /* 0x080fe400018f0eff */
[-C--:B------:R-:W-:Y:S02]  /*11e0*/  IADD3 R22, P1, PT, R17, R8.reuse, RZ ;  /* 0x0000000811167210 */ /* 0x080fe40007f3e0ff */
[-C--:B------:R-:W-:Y:S02]  /*11f0*/  IADD3 R14, P3, PT, R29, R8.reuse, RZ ;  /* 0x000000081d0e7210 */ /* 0x080fe40007f7e0ff */
[----:B------:R-:W-:Y:S01]  /*1200*/  LEA.HI.X.SX32 R215, R6, R13, 0x1, P2 ;  /* 0x0000000d06d77211 */ /* 0x000fe200010f0eff */
[----:B------:R-:W-:Y:S01]  /*1210*/  IMAD R13, R73, 0x11, RZ ;  /* 0x00000011490d7824 */ /* 0x000fe200078e02ff */
[----:B------:R-:W-:Y:S01]  /*1220*/  IADD3 R12, P5, PT, R23, R8, RZ ;  /* 0x00000008170c7210 */ /* 0x000fe20007fbe0ff */
[----:B------:R-:W-:Y:S01]  /*1230*/  IMAD.MOV.U32 R6, RZ, RZ, 0x3f800000 ;  /* 0x3f800000ff067424 */ /* 0x000fe200078e00ff */
[----:B------:R-:W-:-:S02]  /*1240*/  LEA.HI.X.SX32 R23, R15, R9, 0x1, P1 ;  /* 0x000000090f177211 */ /* 0x000fc400008f0eff */
[-C--:B------:R-:W-:Y:S02]  /*1250*/  LEA.HI.X.SX32 R15, R17, R9.reuse, 0x1, P3 ;  /* 0x00000009110f7211 */ /* 0x080fe400018f0eff */
[-C--:B------:R-:W-:Y:S02]  /*1260*/  IADD3 R28, P3, PT, R35, R8.reuse, RZ ;  /* 0x00000008231c7210 */ /* 0x080fe40007f7e0ff */
[-C--:B------:R-:W-:Y:S02]  /*1270*/  IADD3 R16, P0, PT, R75, R8.reuse, RZ ;  /* 0x000000084b107210 */ /* 0x080fe40007f1e0ff */
[----:B------:R-:W-:Y:S02]  /*1280*/  LEA.HI.X.SX32 R13, R13, R9, 0x1, P5 ;  /* 0x000000090d0d7211 */ /* 0x000fe400028f0eff */
[-C--:B------:R-:W-:Y:S02]  /*1290*/  IADD3 R26, P5, PT, R83, R8.reuse, RZ ;  /* 0x00000008531a7210 */ /* 0x080fe40007fbe0ff */
[----:B------:R-:W-:-:S02]  /*12a0*/  IADD3 R200, P1, PT, R21, R8, RZ ;  /* 0x0000000815c87210 */ /* 0x000fc40007f3e0ff */
[-C--:B------:R-:W-:Y:S02]  /*12b0*/  IADD3 R18, P2, PT, R77, R8.reuse, RZ ;  /* 0x000000084d127210 */ /* 0x080fe40007f5e0ff */
[-C--:B------:R-:W-:Y:S02]  /*12c0*/  LEA.HI.X.SX32 R29, R21, R9.reuse, 0x1, P3 ;  /* 0x00000009151d7211 */ /* 0x080fe400018f0eff */
[-C--:B------:R-:W-:Y:S02]  /*12d0*/  IADD3 R34, P3, PT, R41, R8.reuse, RZ ;  /* 0x0000000829227210 */ /* 0x080fe40007f7e0ff */
[----:B------:R-:W-:Y:S02]  /*12e0*/  IADD3 R24, P6, PT, R81, R8, RZ ;  /* 0x0000000851187210 */ /* 0x000fe40007fde0ff */
[-C--:B------:R-:W-:Y:S02]  /*12f0*/  LEA.HI.X.SX32 R17, R27, R9.reuse, 0x1, P0 ;  /* 0x000000091b117211 */ /* 0x080fe400000f0eff */
[----:B------:R-:W-:-:S02]  /*1300*/  LEA.HI.X.SX32 R201, R19, R9, 0x1, P1 ;  /* 0x0000000913c97211 */ /* 0x000fc400008f0eff */
[-C--:B------:R-:W-:Y:S02]  /*1310*/  LEA.HI.X.SX32 R27, R43, R9.reuse, 0x1, P5 ;  /* 0x000000092b1b7211 */ /* 0x080fe400028f0eff */
[-C--:B------:R-:W-:Y:S02]  /*1320*/  LEA.HI.X.SX32 R19, R35, R9.reuse, 0x1, P2 ;  /* 0x0000000923137211 */ /* 0x080fe400010f0eff */
[-C--:B------:R-:W-:Y:S02]  /*1330*/  IADD3 R42, P5, PT, R49, R8.reuse, RZ ;  /* 0x00000008312a7210 */ /* 0x080fe40007fbe0ff */
[-C--:B------:R-:W-:Y:S02]  /*1340*/  LEA.HI.X.SX32 R35, R25, R9.reuse, 0x1, P3 ;  /* 0x0000000919237211 */ /* 0x080fe400018f0eff */
[----:B------:R-:W-:Y:S02]  /*1350*/  IADD3 R20, P4, PT, R79, R8, RZ ;  /* 0x000000084f147210 */ /* 0x000fe40007f9e0ff */
[----:B------:R-:W-:-:S02]  /*1360*/  LEA.HI.X.SX32 R25, R41, R9, 0x1, P6 ;  /* 0x0000000929197211 */ /* 0x000fc400030f0eff */
[-C--:B------:R-:W-:Y:S02]  /*1370*/  IADD3 R40, P6, PT, R33, R8.reuse, RZ ;  /* 0x0000000821287210 */ /* 0x080fe40007fde0ff */
[-C--:B------:R-:W-:Y:S02]  /*1380*/  IADD3 R30, P0, PT, R85, R8.reuse, RZ ;  /* 0x00000008551e7210 */ /* 0x080fe40007f1e0ff */
[-C--:B------:R-:W-:Y:S02]  /*1390*/  LEA.HI.X.SX32 R43, R33, R9.reuse, 0x1, P5 ;  /* 0x00000009212b7211 */ /* 0x080fe400028f0eff */
[-C--:B------:R-:W-:Y:S02]  /*13a0*/  IADD3 R48, P5, PT, R61, R8.reuse, RZ ;  /* 0x000000083d307210 */ /* 0x080fe40007fbe0ff */
[----:B------:R-:W-:Y:S02]  /*13b0*/  IADD3 R36, P2, PT, R89, R8, RZ ;  /* 0x0000000859247210 */ /* 0x000fe40007f5e0ff */
[----:B------:R-:W-:-:S02]  /*13c0*/  LEA.HI.X.SX32 R21, R39, R9, 0x1, P4 ;  /* 0x0000000927157211 */ /* 0x000fc400020f0eff */
[-C--:B------:R-:W-:Y:S02]  /*13d0*/  IADD3 R38, P4, PT, R91, R8.reuse, RZ ;  /* 0x000000085b267210 */ /* 0x080fe40007f9e0ff */
[C---:B------:R-:W-:Y:S02]  /*13e0*/  IADD3 R204, P3, PT, R31.reuse, R8, RZ ;  /* 0x000000081fcc7210 */ /* 0x040fe40007f7e0ff */
[-C--:B------:R-:W-:Y:S02]  /*13f0*/  LEA.HI.X.SX32 R41, R31, R9.reuse, 0x1, P6 ;  /* 0x000000091f297211 */ /* 0x080fe400030f0eff */
[-C--:B------:R-:W-:Y:S02]  /*1400*/  LEA.HI.X.SX32 R31, R49, R9.reuse, 0x1, P0 ;  /* 0x00000009311f7211 */ /* 0x080fe400000f0eff */
[-C--:B------:R-:W-:Y:S02]  /*1410*/  LEA.HI.X.SX32 R49, R37, R9.reuse, 0x1, P5 ;  /* 0x0000000925317211 */ /* 0x080fe400028f0eff */
        /* <DEDUP_REMOVED lines=8> */
[----:B------:R-:W-:Y:S02]  /*14a0*/  IADD3 R194, P4, PT, R69, R8, RZ ;  /* 0x0000000845c27210 */ /* 0x000fe40007f9e0ff */
[-C--:B------:R-:W-:Y:S02]  /*14b0*/  LEA.HI.X.SX32 R191, R45, R9.reuse, 0x1, P5 ;  /* 0x000000092dbf7211 */ /* 0x080fe400028f0eff */
[-C--:B------:R-:W-:Y:S02]  /*14c0*/  LEA.HI.X.SX32 R193, R47, R9.reuse, 0x1, P2 ;  /* 0x000000092fc17211 */ /* 0x080fe400010f0eff */
[-C--:B------:R-:W-:Y:S02]  /*14d0*/  LEA.HI.X.SX32 R33, R59, R9.reuse, 0x1, P1 ;  /* 0x000000093b217211 */ /* 0x080fe400008f0eff */
[----:B------:R-:W-:-:S02]  /*14e0*/  LEA.HI.X.SX32 R45, R65, R9, 0x1, P3 ;  /* 0x00000009412d7211 */ /* 0x000fc400018f0eff */
[-C--:B------:R-:W-:Y:S02]  /*14f0*/  LEA.HI.X.SX32 R47, R67, R9.reuse, 0x1, P6 ;  /* 0x00000009432f7211 */ /* 0x080fe400030f0eff */
[----:B------:R-:W-:Y:S02]  /*1500*/  LEA.HI.X.SX32 R195, R51, R9, 0x1, P4 ;  /* 0x0000000933c37211 */ /* 0x000fe400020f0eff */
[-C--:B------:R-:W-:Y:S02]  /*1510*/  IADD3 R50, P0, PT, R97, R8.reuse, RZ ;  /* 0x0000000861327210 */ /* 0x080fe40007f1e0ff */
[-C--:B------:R-:W-:Y:S02]  /*1520*/  IADD3 R188, P1, PT, R189, R8.reuse, RZ ;  /* 0x00000008bdbc7210 */ /* 0x080fe40007f3e0ff */
[-C--:B------:R-:W-:Y:S02]  /*1530*/  IADD3 R208, P5, PT, R7, R8.reuse, RZ ;  /* 0x0000000807d07210 */ /* 0x080fe40007fbe0ff */
[----:B------:R-:W-:-:S02]  /*1540*/  LEA R206, P2, R73, R8, 0x2 ;  /* 0x0000000849ce7211 */ /* 0x000fc400078410ff */
[CC--:B------:R-:W-:Y:S02]  /*1550*/  LEA R202, P3, R73.reuse, R8.reuse, 0x3 ;  /* 0x0000000849ca7211 */ /* 0x0c0fe400078618ff */
[CC--:B------:R-:W-:Y:S02]  /*1560*/  LEA R196, P6, R73.reuse, R8.reuse, 0x4 ;  /* 0x0000000849c47211 */ /* 0x0c0fe400078c20ff */
[----:B------:R-:W-:Y:S02]  /*1570*/  LEA R10, P4, R73, R8, 0x5 ;  /* 0x00000008490a7211 */ /* 0x000fe400078828ff */
[----:B------:R-:W-:Y:S02]  /*1580*/  MOV R0, RZ ;  /* 0x000000ff00007202 */ /* 0x000fe40000000f00 */
[-C--:B------:R-:W-:Y:S02]  /*1590*/  LEA.HI.X.SX32 R51, R69, R9.reuse, 0x1, P0 ;  /* 0x0000000945337211 */ /* 0x080fe400000f0eff */
[----:B------:R-:W-:-:S02]  /*15a0*/  LEA.HI.X.SX32 R209, R73, R9, 0x1, P5 ;  /* 0x0000000949d17211 */ /* 0x000fc400028f0eff */
[-C--:B------:R-:W-:Y:S02]  /*15b0*/  LEA.HI.X.SX32 R207, R7, R9.reuse, 0x1, P2 ;  /* 0x0000000907cf7211 */ /* 0x080fe400010f0eff */
[-C--:B------:R-:W-:Y:S02]  /*15c0*/  LEA.HI.X.SX32 R203, R53, R9.reuse, 0x1, P3 ;  /* 0x0000000935cb7211 */ /* 0x080fe400018f0eff */
[-C--:B------:R-:W-:Y:S02]  /*15d0*/  LEA.HI.X.SX32 R197, R55, R9.reuse, 0x1, P6 ;  /* 0x0000000937c57211 */ /* 0x080fe400030f0eff */
[-C--:B------:R-:W-:Y:S02]  /*15e0*/  LEA.HI.X.SX32 R11, R57, R9.reuse, 0x1, P4 ;  /* 0x00000009390b7211 */ /* 0x080fe400020f0eff */
[----:B------:R-:W-:-:S07]  /*15f0*/  LEA.HI.X.SX32 R189, R71, R9, 0x1, P1 ;  /* 0x0000000947bd7211 */ /* 0x000fce00008f0eff */
.L_x_1:
[----:B------:R-:W2:Y:S04]  /*1600*/  LDL.64 R52, [R1+0x48] ;  /* 0x0000480001347983 */ /* 0x000ea80000100a00 */
[----:B------:R-:W3:Y:S04]  /*1610*/  LDL.64 R58, [R1+0x58] ;  /* 0x00005800013a7983 */ /* 0x000ee80000100a00 */
[----:B------:R-:W4:Y:S04]  /*1620*/  LDL.64 R54, [R1+0x50] ;  /* 0x0000500001367983 */ /* 0x000f280000100a00 */
[----:B------:R-:W5:Y:S04]  /*1630*/  LDL.64 R64, [R1+0x40] ;  /* 0x0000400001407983 */ /* 0x000f680000100a00 */
[----:B------:R-:W5:Y:S04]  /*1640*/  LDL.64 R66, [R1+0x38] ;  /* 0x0000380001427983 */ /* 0x000f680000100a00 */
[----:B------:R-:W5:Y:S04]  /*1650*/  LDL.64 R68, [R1+0x30] ;  /* 0x0000300001447983 */ /* 0x000f680000100a00 */
[----:B------:R-:W5:Y:S04]  /*1660*/  LDL.64 R70, [R1+0x28] ;  /* 0x0000280001467983 */ /* 0x000f680000100a00 */
[----:B------:R-:W5:Y:S04]  /*1670*/  LDL.64 R56, [R1+0x20] ;  /* 0x0000200001387983 */ /* 0x000f680000100a00 */
[----:B------:R-:W5:Y:S04]  /*1680*/  LDL.64 R74, [R1+0x8] ;  /* 0x00000800014a7983 */ /* 0x000f680000100a00 */
[----:B------:R-:W5:Y:S04]  /*1690*/  LDL.64 R78, [R1+0x10] ;  /* 0x00001000014e7983 */ /* 0x000f680000100a00 */
[----:B------:R-:W5:Y:S04]  /*16a0*/  LDL.64 R76, [R1] ;  /* 0x00000000014c7983 */ /* 0x000f680000100a00 */
[----:B------:R-:W5:Y:S01]  /*16b0*/  LDL.64 R80, [R1+0x18] ;  /* 0x0000180001507983 */ /* 0x000f620000100a00 */
[----:B------:R-:W-:-:S04]  /*16c0*/  IMAD.WIDE R82, R5, 0x2, R216 ;  /* 0x0000000205527825 */ /* 0x000fc800078e02d8 */
[C---:B------:R-:W-:Y:S02]  /*16d0*/  IMAD.WIDE R84, R5.reuse, 0x2, R212 ;  /* 0x0000000205547825 */ /* 0x040fe400078e02d4 */
[----:B------:R-:W5:Y:S04]  /*16e0*/  LDG.E.U16 R82, desc[UR10][R82.64] ;  /* 0x0000000a52527981 */ /* 0x000f68000c1e1500 */
[----:B------:R-:W5:Y:S01]  /*16f0*/  LDG.E.U16 R84, desc[UR10][R84.64] ;  /* 0x0000000a54547981 */ /* 0x000f62000c1e1500 */
[----:B--2---:R-:W-:-:S04]  /*1700*/  IMAD.WIDE R62, R5, 0x2, R52 ;  /* 0x00000002053e7825 */ /* 0x004fc800078e0234 */
[----:B---3--:R-:W-:-:S04]  /*1710*/  IMAD.WIDE R58, R5, 0x2, R58 ;  /* 0x00000002053a7825 */ /* 0x008fc800078e023a */
[C---:B----4-:R-:W-:Y:S01]  /*1720*/  IMAD.WIDE R60, R5.reuse, 0x2, R54 ;  /* 0x00000002053c7825 */ /* 0x050fe200078e0236 */
[----:B------:R-:W2:Y:S03]  /*1730*/  LDG.E.U16 R52, desc[UR10][R58.64] ;  /* 0x0000000a3a347981 */ /* 0x000ea6000c1e1500 */
[C---:B-----5:R-:W-:Y:S01]  /*1740*/  IMAD.WIDE R64, R5.reuse, 0x2, R64 ;  /* 0x0000000205407825 */ /* 0x060fe200078e0240 */
[----:B------:R0:W3:Y:S03]  /*1750*/  LDG.E.U16 R54, desc[UR10][R62.64] ;  /* 0x0000000a3e367981 */ /* 0x0000e6000c1e1500 */
[C---:B------:R-:W-:Y:S01]  /*1760*/  IMAD.WIDE R66, R5.reuse, 0x2, R66 ;  /* 0x0000000205427825 */ /* 0x040fe200078e0242 */
[----:B------:R1:W4:Y:S03]  /*1770*/  LDG.E.U16 R53, desc[UR10][R60.64] ;  /* 0x0000000a3c357981 */ /* 0x000326000c1e1500 */
[C---:B------:R-:W-:Y:S01]  /*1780*/  IMAD.WIDE R68, R5.reuse, 0x2, R68 ;  /* 0x0000000205447825 */ /* 0x040fe200078e0244 */
[----:B------:R5:W4:Y:S03]  /*1790*/  LDG.E.U16 R55, desc[UR10][R64.64] ;  /* 0x0000000a40377981 */ /* 0x000b26000c1e1500 */
[----:B------:R-:W-:-:S04]  /*17a0*/  IMAD.WIDE R70, R5, 0x2, R70 ;  /* 0x0000000205467825 */ /* 0x000fc800078e0246 */
[C---:B------:R-:W-:Y:S01]  /*17b0*/  IMAD.WIDE R72, R5.reuse, 0x2, R56 ;  /* 0x0000000205487825 */ /* 0x040fe200078e0238 */
[----:B------:R-:W4:Y:S03]  /*17c0*/  LDG.E.U16 R58, desc[UR10][R70.64] ;  /* 0x0000000a463a7981 */ /* 0x000f26000c1e1500 */
[C---:B------:R-:W-:Y:S01]  /*17d0*/  IMAD.WIDE R74, R5.reuse, 0x2, R74 ;  /* 0x00000002054a7825 */ /* 0x040fe200078e024a */
[----:B------:R1:W4:Y:S03]  /*17e0*/  LDG.E.U16 R56, desc[UR10][R66.64] ;  /* 0x0000000a42387981 */ /* 0x000326000c1e1500 */
[C---:B0-----:R-:W-:Y:S01]  /*17f0*/  IMAD.WIDE R62, R5.reuse, 0x2, R78 ;  /* 0x00000002053e7825 */ /* 0x041fe200078e024e */
[----:B------:R0:W4:Y:S03]  /*1800*/  LDG.E.U16 R57, desc[UR10][R68.64] ;  /* 0x0000000a44397981 */ /* 0x000126000c1e1500 */
[C---:B------:R-:W-:Y:S01]  /*1810*/  IMAD.WIDE R76, R5.reuse, 0x2, R76 ;  /* 0x00000002054c7825 */ /* 0x040fe200078e024c */
[----:B------:R0:W4:Y:S03]  /*1820*/  LDG.E.U16 R59, desc[UR10][R72.64] ;  /* 0x0000000a483b7981 */ /* 0x000126000c1e1500 */
[C---:B------:R-:W-:Y:S01]  /*1830*/  IMAD.WIDE R78, R5.reuse, 0x2, R250 ;  /* 0x00000002054e7825 */ /* 0x040fe200078e02fa */
[----:B------:R0:W4:Y:S03]  /*1840*/  LDG.E.U16 R88, desc[UR10][R74.64] ;  /* 0x0000000a4a587981 */ /* 0x000126000c1e1500 */
[C---:B-1----:R-:W-:Y:S01]  /*1850*/  IMAD.WIDE R60, R5.reuse, 0x2, R80 ;  /* 0x00000002053c7825 */ /* 0x042fe200078e0250 */
[----:B------:R1:W4:Y:S03]  /*1860*/  LDG.E.U16 R89, desc[UR10][R76.64] ;  /* 0x0000000a4c597981 */ /* 0x000326000c1e1500 */
[C---:B-----5:R-:W-:Y:S01]  /*1870*/  IMAD.WIDE R64, R5.reuse, 0x2, R248 ;  /* 0x0000000205407825 */ /* 0x060fe200078e02f8 */
[----:B------:R5:W4:Y:S03]  /*1880*/  LDG.E.U16 R90, desc[UR10][R78.64] ;  /* 0x0000000a4e5a7981 */ /* 0x000b26000c1e1500 */
        /* <DEDUP_REMOVED lines=16> */
[C---:B------:R-:W-:Y:S01]  /*1990*/  IMAD.WIDE R60, R5.reuse, 0x2, R240 ;  /* 0x00000002053c7825 */ /* 0x040fe200078e02f0 */
[----:B------:R-:W4:Y:S03]  /*19a0*/  LDG.E.U16 R76, desc[UR10][R76.64] ;  /* 0x0000000a4c4c7981 */ /* 0x000f26000c1e1500 */
[C---:B0-----:R-:W-:Y:S01]  /*19b0*/  IMAD.WIDE R62, R5.reuse, 0x2, R236 ;  /* 0x00000002053e7825 */ /* 0x041fe200078e02ec */
[----:B------:R-:W4:Y:S03]  /*19c0*/  LDG.E.U16 R78, desc[UR10][R78.64] ;  /* 0x0000000a4e4e7981 */ /* 0x000f26000c1e1500 */
[C---:B------:R-:W-:Y:S01]  /*19d0*/  IMAD.WIDE R64, R5.reuse, 0x2, R232 ;  /* 0x0000000205407825 */ /* 0x040fe200078e02e8 */
[----:B------:R-:W4:Y:S03]  /*19e0*/  LDG.E.U16 R80, desc[UR10][R80.64] ;  /* 0x0000000a50507981 */ /* 0x000f26000c1e1500 */
[C---:B------:R-:W-:Y:S01]  /*19f0*/  IMAD.WIDE R66, R5.reuse, 0x2, R228 ;  /* 0x0000000205427825 */ /* 0x040fe200078e02e4 */
[----:B------:R0:W4:Y:S03]  /*1a00*/  LDG.E.U16 R60, desc[UR10][R60.64] ;  /* 0x0000000a3c3c7981 */ /* 0x000126000c1e1500 */
[C---:B------:R-:W-:Y:S01]  /*1a10*/  IMAD.WIDE R68, R5.reuse, 0x2, R224 ;  /* 0x0000000205447825 */ /* 0x040fe200078e02e0 */
[----:B------:R-:W4:Y:S03]  /*1a20*/  LDG.E.U16 R62, desc[UR10][R62.64] ;  /* 0x0000000a3e3e7981 */ /* 0x000f26000c1e1500 */
[C---:B-1----:R-:W-:Y:S01]  /*1a30*/  IMAD.WIDE R70, R5.reuse, 0x2, R220 ;  /* 0x0000000205467825 */ /* 0x042fe200078e02dc */
[----:B------:R1:W4:Y:S03]  /*1a40*/  LDG.E.U16 R64, desc[UR10][R64.64] ;  /* 0x0000000a40407981 */ /* 0x000326000c1e1500 */
[C---:B-----5:R-:W-:Y:S01]  /*1a50*/  IMAD.WIDE R72, R5.reuse, 0x2, R214 ;  /* 0x0000000205487825 */ /* 0x060fe200078e02d6 */
[----:B------:R-:W5:Y:S03]  /*1a60*/  LDG.E.U16 R66, desc[UR10][R66.64] ;  /* 0x0000000a42427981 */ /* 0x000f66000c1e1500 */
[----:B------:R-:W-:Y:S01]  /*1a70*/  IMAD.WIDE R74, R5, 0x2, R210 ;  /* 0x00000002054a7825 */ /* 0x000fe200078e02d2 */
[----:B------:R-:W5:Y:S04]  /*1a80*/  LDG.E.U16 R68, desc[UR10][R68.64] ;  /* 0x0000000a44447981 */ /* 0x000f68000c1e1500 */
[----:B------:R-:W5:Y:S04]  /*1a90*/  LDG.E.U16 R70, desc[UR10][R70.64] ;  /* 0x0000000a46467981 */ /* 0x000f68000c1e1500 */
[----:B------:R-:W5:Y:S04]  /*1aa0*/  LDG.E.U16 R72, desc[UR10][R72.64] ;  /* 0x0000000a48487981 */ /* 0x000f68000c1e1500 */
[----:B------:R-:W5:Y:S01]  /*1ab0*/  LDG.E.U16 R74, desc[UR10][R74.64] ;  /* 0x0000000a4a4a7981 */ /* 0x000f62000c1e1500 */
[----:B------:R-:W0:Y:S02]  /*1ac0*/  S2R R252, SR_TID.X ;  /* 0x0000000000fc7919 */ /* 0x000e240000002100 */
[----:B0-----:R-:W-:Y:S01]  /*1ad0*/  IMAD.SHL.U32 R61, R252, 0x8, RZ ;  /* 0x00000008fc3d7824 */ /* 0x001fe200078e00ff */
[----:B-1----:R-:W-:-:S02]  /*1ae0*/  SHF.R.S32.HI R65, RZ, 0x6, R252 ;  /* 0x00000006ff417819 */ /* 0x002fc400000114fc */
[C---:B------:R-:W-:Y:S02]  /*1af0*/  LOP3.LUT R63, R252.reuse, 0x7, RZ, 0xc0, !PT ;  /* 0x00000007fc3f7812 */ /* 0x040fe400078ec0ff */
[----:B------:R-:W-:Y:S02]  /*1b00*/  LOP3.LUT R98, R61, 0x30, RZ, 0xc0, !PT ;  /* 0x000000303d627812 */ /* 0x000fe400078ec0ff */
[----:B------:R-:W-:Y:S02]  /*1b10*/  SGXT R61, R65, 0x1 ;  /* 0x00000001413d781a */ /* 0x000fe40000000200 */
[----:B------:R-:W-:Y:S01]  /*1b20*/  SHF.L.U32 R7, R252, 0x1, RZ ;  /* 0x00000001fc077819 */ /* 0x000fe200000006ff */
[----:B------:R-:W-:Y:S01]  /*1b30*/  IMAD R100, R63, 0x40, R98 ;  /* 0x000000403f647824 */ /* 0x000fe200078e0262 */
[----:B------:R-:W-:-:S04]  /*1b40*/  LOP3.LUT R98, R61, 0x90, RZ, 0xc0, !PT ;  /* 0x000000903d627812 */ /* 0x000fc800078ec0ff */
[----:B------:R-:W-:Y:S01]  /*1b50*/  LOP3.LUT R61, R98, 0x7e, R7, 0x78, !PT ;  /* 0x0000007e623d7812 */ /* 0x000fe200078e7807 */
[----:B------:R-:W-:Y:S01]  /*1b60*/  BAR.SYNC.DEFER_BLOCKING 0x0 ;  /* 0x0000000000007b1d */ /* 0x000fe20000010000 */
[----:B------:R-:W-:Y:S01]  /*1b70*/  LOP3.LUT R65, R7, 0x10, RZ, 0xc0, !PT ;  /* 0x0000001007417812 */ /* 0x000fe200078ec0ff */
[----:B------:R-:W-:-:S03]  /*1b80*/  IMAD.SHL.U32 R63, R252, 0x20, RZ ;  /* 0x00000020fc3f7824 */ /* 0x000fc600078e00ff */
[----:B------:R-:W-:Y:S02]  /*1b90*/  LOP3.LUT R65, R65, 0x20, R252, 0xf8, !PT ;  /* 0x0000002041417812 */ /* 0x000fe400078ef8fc */
[----:B------:R-:W-:Y:S01]  /*1ba0*/  LOP3.LUT R63, R63, 0x200, RZ, 0xc0, !PT ;  /* 0x000002003f3f7812 */ /* 0x000fe200078ec0ff */
[----:B------:R-:W-:Y:S04]  /*1bb0*/  STS.U16 [R61+UR6+0x1c00], R82 ;  /* 0x001c00523d007988 */ /* 0x000fe80008000406 */
[----:B------:R-:W-:Y:S01]  /*1bc0*/  STS.U16 [R61+UR6+0x1e00], R84 ;  /* 0x001e00543d007988 */ /* 0x000fe20008000406 */
[C---:B------:R-:W-:Y:S02]  /*1bd0*/  LOP3.LUT R98, R100.reuse, R65, RZ, 0x3c, !PT ;  /* 0x0000004164627212 */ /* 0x040fe400078e3cff */
[----:B------:R-:W-:-:S02]  /*1be0*/  LOP3.LUT R132, R100, 0x30, R7, 0x78, !PT ;  /* 0x0000003064847812 */ /* 0x000fc400078e7807 */
[----:B------:R-:W-:Y:S01]  /*1bf0*/  IADD3 R63, PT, PT, R98, UR6, R63 ;  /* 0x00000006623f7c10 */ /* 0x000fe2000fffe03f */
[----:B--2---:R0:W-:Y:S04]  /*1c00*/  STS.U16 [R61+UR6], R52 ;  /* 0x000000343d007988 */ /* 0x0041e80008000406 */
[----:B---3--:R-:W-:Y:S01]  /*1c10*/  STS.U16 [R61+UR6+0x200], R54 ;  /* 0x000200363d007988 */ /* 0x008fe20008000406 */
[----:B0-----:R-:W-:-:S03]  /*1c20*/  LOP3.LUT R52, R61, 0x20, RZ, 0x3c, !PT ;  /* 0x000000203d347812 */ /* 0x001fc600078e3cff */
[----:B----4-:R-:W-:Y:S04]  /*1c30*/  STS.U16 [R61+UR6+0x600], R58 ;  /* 0x0006003a3d007988 */ /* 0x010fe80008000406 */
[----:B------:R-:W-:Y:S04]  /*1c40*/  STS.U16 [R61+UR6+0x400], R56 ;  /* 0x000400383d007988 */ /* 0x000fe80008000406 */
        /* <DEDUP_REMOVED lines=21> */
[----:B-----5:R-:W-:Y:S04]  /*1da0*/  STS.U16 [R52+UR6+0x1700], R66 ;  /* 0x0017004234007988 */ /* 0x020fe80008000406 */
[----:B------:R-:W-:Y:S04]  /*1db0*/  STS.U16 [R52+UR6+0x1900], R68 ;  /* 0x0019004434007988 */ /* 0x000fe80008000406 */
[----:B------:R-:W-:Y:S04]  /*1dc0*/  STS.U16 [R52+UR6+0x1b00], R70 ;  /* 0x001b004634007988 */ /* 0x000fe80008000406 */
[----:B------:R-:W-:Y:S04]  /*1dd0*/  STS.U16 [R52+UR6+0x1d00], R72 ;  /* 0x001d004834007988 */ /* 0x000fe80008000406 */
[----:B------:R-:W-:Y:S01]  /*1de0*/  STS.U16 [R52+UR6+0x1f00], R74 ;  /* 0x001f004a34007988 */ /* 0x000fe20008000406 */
[----:B------:R-:W-:Y:S06]  /*1df0*/  BAR.SYNC.DEFER_BLOCKING 0x0 ;  /* 0x0000000000007b1d */ /* 0x000fec0000010000 */
[----:B------:R-:W-:Y:S04]  /*1e00*/  LDSM.16.MT88.4 R184, [R63+0x2000] ;  /* 0x002000003fb8783b */ /* 0x000fe80000004200 */
[----:B------:R-:W0:Y:S04]  /*1e10*/  LDSM.16.M88.4 R108, [R132+UR6+0x400] ;  /* 0x00040006846c783b */ /* 0x000e280008000200 */
[----:B------:R-:W1:Y:S04]  /*1e20*/  LDSM.16.M88.4 R112, [R132+UR6+0x200] ;  /* 0x000200068470783b */ /* 0x000e680008000200 */
[----:B------:R-:W2:Y:S04]  /*1e30*/  LDSM.16.MT88.4 R160, [R63+0x2400] ;  /* 0x002400003fa0783b */ /* 0x000ea80000004200 */
[----:B------:R-:W3:Y:S04]  /*1e40*/  LDSM.16.M88.4 R128, [R132+UR6] ;  /* 0x000000068480783b */ /* 0x000ee80008000200 */
[----:B------:R-:W4:Y:S04]  /*1e50*/  LDSM.16.M88.4 R52, [R132+UR6+0xc00] ;  /* 0x000c00068434783b */ /* 0x000f280008000200 */
[----:B------:R-:W5:Y:S04]  /*1e60*/  LDSM.16.M88.4 R64, [R132+UR6+0x1000] ;  /* 0x001000068440783b */ /* 0x000f680008000200 */
[----:B------:R-:W2:Y:S04]  /*1e70*/  LDSM.16.M88.4 R88, [R132+UR6+0xe00] ;  /* 0x000e00068458783b */ /* 0x000ea80008000200 */
[----:B------:R-:W3:Y:S04]  /*1e80*/  LDSM.16.M88.4 R92, [R132+UR6+0xa00] ;  /* 0x000a0006845c783b */ /* 0x000ee80008000200 */
[----:B------:R-:W3:Y:S04]  /*1e90*/  LDSM.16.M88.4 R68, [R132+UR6+0x1400] ;  /* 0x001400068444783b */ /* 0x000ee80008000200 */
[----:B------:R-:W4:Y:S01]  /*1ea0*/  LDSM.16.M88.4 R56, [R132+UR6+0x1200] ;  /* 0x001200068438783b */ /* 0x000f220008000200 */
[C---:B0-----:R-:W-:Y:S03]  /*1eb0*/  HMMA.16816.F32 R136, R184.reuse, R108, RZ ;  /* 0x0000006cb888723c */ /* 0x041fe600000018ff */
[----:B------:R-:W0:Y:S04]  /*1ec0*/  LDSM.16.M88.4 R80, [R132+UR6+0x1a00] ;  /* 0x001a00068450783b */ /* 0x000e280008000200 */
[----:B------:R-:W0:Y:S04]  /*1ed0*/  LDSM.16.M88.4 R76, [R132+UR6+0x1c00] ;  /* 0x001c0006844c783b */ /* 0x000e280008000200 */
[----:B------:R-:W0:Y:S04]  /*1ee0*/  LDSM.16.M88.4 R100, [R132+UR6+0x600] ;  /* 0x000600068464783b */ /* 0x000e280008000200 */
[----:B------:R-:W0:Y:S01]  /*1ef0*/  LDSM.16.M88.4 R84, [R132+UR6+0x1800] ;  /* 0x001800068454783b */ /* 0x000e220008000200 */
[----:B-1----:R-:W-:Y:S03]  /*1f00*/  HMMA.16816.F32 R116, R184, R112, RZ ;  /* 0x00000070b874723c */ /* 0x002fe600000018ff */
[----:B------:R-:W1:Y:S04]  /*1f10*/  LDSM.16.M88.4 R96, [R132+UR6+0x800] ;  /* 0x000800068460783b */ /* 0x000e680008000200 */
[----:B------:R-:W0:Y:S01]  /*1f20*/  LDSM.16.M88.4 R72, [R132+UR6+0x1600] ;  /* 0x001600068448783b */ /* 0x000e220008000200 */
[----:B--2---:R-:W-:Y:S03]  /*1f30*/  HMMA.16816.F32 R136, R160, R110, R136 ;  /* 0x0000006ea088723c */ /* 0x004fe60000001888 */
[----:B------:R2:W0:Y:S05]  /*1f40*/  LDSM.16.M88.4 R60, [R132+UR6+0x1e00] ;  /* 0x001e0006843c783b */ /* 0x00042a0008000200 */
[C---:B---3--:R-:W-:Y:S08]  /*1f50*/  HMMA.16816.F32 R124, R184.reuse, R128, RZ ;  /* 0x00000080b87c723c */ /* 0x048ff000000018ff */
[----:B----4-:R-:W-:Y:S01]  /*1f60*/  HMMA.16816.F32 R108, R184, R52, RZ ;  /* 0x00000034b86c723c */ /* 0x010fe200000018ff */
[----:B------:R-:W-:-:S05]  /*1f70*/  LOP3.LUT R52, R7, 0x6, RZ, 0xc0, !PT ;  /* 0x0000000607347812 */ /* 0x000fca00078ec0ff */
[----:B------:R-:W-:Y:S02]  /*1f80*/  VIADD R52, R52, UR4 ;  /* 0x0000000434347c36 */ /* 0x000fe40008000000 */
[----:B-----5:R-:W-:Y:S01]  /*1f90*/  HMMA.16816.F32 R172, R184, R64, RZ ;  /* 0x00000040b8ac723c */ /* 0x020fe200000018ff */
[----:B------:R-:W-:Y:S02]  /*1fa0*/  LOP3.LUT R7, R4, 0x8, RZ, 0xfc, !PT ;  /* 0x0000000804077812 */ /* 0x000fe400078efcff */
[----:B------:R-:W-:-:S05]  /*1fb0*/  LOP3.LUT R53, R52, 0x70, RZ, 0xfc, !PT ;  /* 0x0000007034357812 */ /* 0x000fca00078efcff */
[----:B------:R-:W-:Y:S01]  /*1fc0*/  HMMA.16816.F32 R112, R160, R114, R116 ;  /* 0x00000072a070723c */ /* 0x000fe20000001874 */
[-C--:B------:R-:W-:Y:S02]  /*1fd0*/  ISETP.GE.AND P2, PT, R4, R53.reuse, PT ;  /* 0x000000350400720c */ /* 0x080fe40003f46270 */
[----:B------:R-:W-:Y:S02]  /*1fe0*/  ISETP.GE.AND P4, PT, R7, R53, PT ;  /* 0x000000350700720c */ /* 0x000fe40003f86270 */
[----:B------:R-:W-:-:S03]  /*1ff0*/  LOP3.LUT R53, R52, 0x71, RZ, 0xfc, !PT ;  /* 0x0000007134357812 */ /* 0x000fc600078efcff */
[----:B------:R-:W-:Y:S01]  /*2000*/  HMMA.16816.F32 R116, R184, R88, RZ ;  /* 0x00000058b874723c */ /* 0x000fe200000018ff */
[-C--:B------:R-:W-:Y:S02]  /*2010*/  ISETP.GE.AND P1, PT, R4, R53.reuse, PT ;  /* 0x000000350400720c */ /* 0x080fe40003f26270 */
[----:B------:R-:W-:-:S05]  /*2020*/  ISETP.GE.AND P3, PT, R7, R53, PT ;  /* 0x000000350700720c */ /* 0x000fca0003f66270 */
[----:B------:R-:W-:Y:S01]  /*2030*/  HMMA.16816.F32 R128, R160, R130, R124 ;  /* 0x00000082a080723c */ /* 0x000fe2000000187c */
[----:B------:R-:W-:-:S07]  /*2040*/  LOP3.LUT R53, R52, 0x60, RZ, 0xfc, !PT ;  /* 0x0000006034357812 */ /* 0x000fce00078efcff */
[----:B------:R-:W-:Y:S08]  /*2050*/  HMMA.16816.F32 R156, R184, R92, RZ ;  /* 0x0000005cb89c723c */ /* 0x000ff000000018ff */
[----:B------:R-:W-:Y:S01]  /*2060*/  HMMA.16816.F32 R108, R160, R54, R108 ;  /* 0x00000036a06c723c */ /* 0x000fe2000000186c */
[C---:B------:R-:W-:Y:S02]  /*2070*/  LOP3.LUT R55, R52.reuse, 0x79, RZ, 0xfc, !PT ;  /* 0x0000007934377812 */ /* 0x040fe400078efcff */
[----:B------:R-:W-:-:S05]  /*2080*/  LOP3.LUT R54, R52, 0x78, RZ, 0xfc, !PT ;  /* 0x0000007834367812 */ /* 0x000fca00078efcff */
[C---:B------:R-:W-:Y:S01]  /*2090*/  HMMA.16816.F32 R124, R184.reuse, R68, RZ ;  /* 0x00000044b87c723c */ /* 0x040fe200000018ff */
[----:B------:R-:W-:Y:S02]  /*20a0*/  SEL R68, RZ, 0x7fff8, P2 ;  /* 0x0007fff8ff447807 */ /* 0x000fe40001000000 */
[C---:B------:R-:W-:Y:S02]  /*20b0*/  ISETP.GE.AND P6, PT, R4.reuse, R55, PT ;  /* 0x000000370400720c */ /* 0x040fe40003fc6270 */
[-C--:B------:R-:W-:Y:S02]  /*20c0*/  ISETP.GE.AND P5, PT, R4, R54.reuse, PT ;  /* 0x000000360400720c */ /* 0x080fe40003fa6270 */
[----:B------:R-:W-:Y:S01]  /*20d0*/  ISETP.GE.AND P2, PT, R7, R54, PT ;  /* 0x000000360700720c */ /* 0x000fe20003f46270 */
[----:B--2---:R-:W-:Y:S01]  /*20e0*/  HMMA.16816.F32 R132, R184, R56, RZ ;  /* 0x00000038b884723c */ /* 0x004fe200000018ff */
[----:B------:R-:W-:Y:S02]  /*20f0*/  LOP3.LUT R54, R52, 0x61, RZ, 0xfc, !PT ;  /* 0x0000006134367812 */ /* 0x000fe400078efcff */
[----:B------:R-:W-:-:S02]  /*2100*/  SEL R69, RZ, 0x4, P1 ;  /* 0x00000004ff457807 */ /* 0x000fc40000800000 */
[----:B------:R-:W-:-:S03]  /*2110*/  ISETP.GE.AND P1, PT, R7, R53, PT ;  /* 0x000000350700720c */ /* 0x000fc60003f26270 */
[----:B0-----:R-:W-:Y:S01]  /*2120*/  HMMA.16816.F32 R168, R184, R80, RZ ;  /* 0x00000050b8a8723c */ /* 0x001fe200000018ff */
[----:B------:R-:W-:Y:S02]  /*2130*/  SEL R81, RZ, 0x1fffe, P4 ;  /* 0x0001fffeff517807 */ /* 0x000fe40002000000 */
[----:B------:R-:W-:Y:S02]  /*2140*/  SEL R80, RZ, 0x1, P3 ;  /* 0x00000001ff507807 */ /* 0x000fe40001800000 */
[----:B------:R-:W-:-:S03]  /*2150*/  ISETP.GE.AND P4, PT, R4, R53, PT ;  /* 0x000000350400720c */ /* 0x000fc60003f86270 */
[C---:B------:R-:W-:Y:S01]  /*2160*/  HMMA.16816.F32 R164, R184.reuse, R76, RZ ;  /* 0x0000004cb8a4723c */ /* 0x040fe200000018ff */
[----:B------:R-:W-:Y:S02]  /*2170*/  SEL R76, RZ, 0x4, P6 ;  /* 0x00000004ff4c7807 */ /* 0x000fe40003000000 */
[-C--:B------:R-:W-:Y:S02]  /*2180*/  ISETP.GE.AND P3, PT, R4, R54.reuse, PT ;  /* 0x000000360400720c */ /* 0x080fe40003f66270 */
[----:B------:R-:W-:Y:S02]  /*2190*/  ISETP.GE.AND P6, PT, R7, R54, PT ;  /* 0x000000360700720c */ /* 0x000fe40003fc6270 */
[C---:B------:R-:W-:Y:S02]  /*21a0*/  LOP3.LUT R53, R52.reuse, 0x69, RZ, 0xfc, !PT ;  /* 0x0000006934357812 */ /* 0x040fe400078efcff */
[----:B------:R-:W-:Y:S01]  /*21b0*/  LOP3.LUT R54, R52, 0x68, RZ, 0xfc, !PT ;  /* 0x0000006834367812 */ /* 0x000fe200078efcff */
[----:B------:R-:W-:Y:S01]  /*21c0*/  HMMA.16816.F32 R180, R184, R100, RZ ;  /* 0x00000064b8b4723c */ /* 0x000fe200000018ff */
[----:B------:R-:W-:-:S02]  /*21d0*/  SEL R89, RZ, 0x1fffe, P2 ;  /* 0x0001fffeff597807 */ /* 0x000fc40001000000 */
[----:B------:R-:W-:Y:S02]  /*21e0*/  SEL R77, RZ, 0x7fff8, P4 ;  /* 0x0007fff8ff4d7807 */ /* 0x000fe40002000000 */
[----:B------:R-:W-:-:S03]  /*21f0*/  ISETP.GE.AND P2, PT, R7, R53, PT ;  /* 0x000000350700720c */ /* 0x000fc60003f46270 */
[----:B------:R-:W-:Y:S01]  /*2200*/  HMMA.16816.F32 R176, R184, R84, RZ ;  /* 0x00000054b8b0723c */ /* 0x000fe200000018ff */
[----:B------:R-:W-:Y:S02]  /*2210*/  SEL R85, RZ, 0x1fffe, P1 ;  /* 0x0001fffeff557807 */ /* 0x000fe40000800000 */
[-C--:B------:R-:W-:Y:S02]  /*2220*/  ISETP.GE.AND P4, PT, R4, R54.reuse, PT ;  /* 0x000000360400720c */ /* 0x080fe40003f86270 */
[----:B------:R-:W-:-:S03]  /*2230*/  ISETP.GE.AND P1, PT, R7, R54, PT ;  /* 0x000000360700720c */ /* 0x000fc60003f26270 */
[C---:B------:R-:W-:Y:S01]  /*2240*/  HMMA.16816.F32 R172, R160.reuse, R66, R172 ;  /* 0x00000042a0ac723c */ /* 0x040fe200000018ac */
[----:B------:R-:W-:Y:S01]  /*2250*/  SEL R67, RZ, 0x7fff8, P5 ;  /* 0x0007fff8ff437807 */ /* 0x000fe20002800000 */
[----:B------:R-:W-:Y:S01]  /*2260*/  VIADD R54, R52, 0x10 ;  /* 0x0000001034367836 */ /* 0x000fe20000000000 */
[----:B------:R-:W-:Y:S02]  /*2270*/  ISETP.GE.AND P5, PT, R4, R53, PT ;  /* 0x000000350400720c */ /* 0x000fe40003fa6270 */
[----:B------:R-:W-:Y:S02]  /*2280*/  IADD3 R53, PT, PT, R52, 0x9, RZ ;  /* 0x0000000934357810 */ /* 0x000fe40007ffe0ff */
[----:B------:R-:W-:Y:S01]  /*2290*/  SEL R88, RZ, 0x4, P3 ;  /* 0x00000004ff587807 */ /* 0x000fe20001800000 */
[----:B------:R-:W-:Y:S01]  /*22a0*/  HMMA.16816.F32 R116, R160, R90, R116 ;  /* 0x0000005aa074723c */ /* 0x000fe20000001874 */
[----:B------:R-:W-:Y:S02]  /*22b0*/  SEL R90, RZ, 0x1, P6 ;  /* 0x00000001ff5a7807 */ /* 0x000fe40003000000 */
[----:B------:R-:W-:-:S02]  /*22c0*/  ISETP.GE.AND P3, PT, R4, R53, PT ;  /* 0x000000350400720c */ /* 0x000fc40003f66270 */
[----:B------:R-:W-:Y:S01]  /*22d0*/  ISETP.GE.AND P6, PT, R7, R53, PT ;  /* 0x000000350700720c */ /* 0x000fe20003fc6270 */
[----:B------:R-:W-:Y:S01]  /*22e0*/  FMUL R53, R129, UR5 ;  /* 0x0000000581357c20 */ /* 0x000fe20008400000 */
[----:B------:R-:W-:Y:S01]  /*22f0*/  SEL R91, RZ, 0x4, P5 ;  /* 0x00000004ff5b7807 */ /* 0x000fe20002800000 */
[C---:B------:R-:W-:Y:S01]  /*2300*/  HMMA.16816.F32 R156, R160.reuse, R94, R156 ;  /* 0x0000005ea09c723c */ /* 0x040fe2000000189c */
[----:B------:R-:W-:Y:S02]  /*2310*/  SEL R93, RZ, 0x1, P2 ;  /* 0x00000001ff5d7807 */ /* 0x000fe40001000000 */
[-C--:B------:R-:W-:Y:S02]  /*2320*/  ISETP.GE.AND P5, PT, R4, R54.reuse, PT ;  /* 0x000000360400720c */ /* 0x080fe40003fa6270 */
[----:B------:R-:W-:Y:S01]  /*2330*/  ISETP.GE.AND P2, PT, R7, R54, PT ;  /* 0x000000360700720c */ /* 0x000fe20003f46270 */
[----:B------:R-:W-:Y:S01]  /*2340*/  VIADD R54, R52, 0x8 ;  /* 0x0000000834367836 */ /* 0x000fe20000000000 */
[----:B------:R-:W-:Y:S01]  /*2350*/  SEL R94, RZ, 0x7fff8, P4 ;  /* 0x0007fff8ff5e7807 */ /* 0x000fe20002000000 */
[----:B------:R-:W-:Y:S01]  /*2360*/  HMMA.16816.F32 R124, R160, R70, R124 ;  /* 0x00000046a07c723c */ /* 0x000fe2000000187c */
[----:B------:R-:W-:Y:S01]  /*2370*/  ISETP.GT.AND P4, PT, R4, R52, PT ;  /* 0x000000340400720c */ /* 0x000fe20003f84270 */
[----:B------:R-:W-:Y:S01]  /*2380*/  FMUL R70, R130, UR5 ;  /* 0x0000000582467c20 */ /* 0x000fe20008400000 */
[----:B------:R-:W-:-:S02]  /*2390*/  SEL R95, RZ, 0x1fffe, P1 ;  /* 0x0001fffeff5f7807 */ /* 0x000fc40000800000 */
[C---:B------:R-:W-:Y:S02]  /*23a0*/  ISETP.GE.AND P1, PT, R7.reuse, R52, PT ;  /* 0x000000340700720c */ /* 0x040fe40003f26270 */
[----:B------:R-:W-:Y:S01]  /*23b0*/  ISETP.GE.AND P0, PT, R7, R55, PT ;  /* 0x000000370700720c */ /* 0x000fe20003f06270 */
[----:B-1----:R-:W-:Y:S01]  /*23c0*/  HMMA.16816.F32 R148, R184, R96, RZ ;  /* 0x00000060b894723c */ /* 0x002fe200000018ff */
[----:B------:R-:W-:Y:S01]  /*23d0*/  FSEL R53, R53, -INF , P4 ;  /* 0xff80000035357808 */ /* 0x000fe20002000000 */
[----:B------:R-:W-:Y:S01]  /*23e0*/  FMUL R55, R113, UR5 ;  /* 0x0000000571377c20 */ /* 0x000fe20008400000 */
[----:B------:R-:W-:Y:S01]  /*23f0*/  ISETP.GE.AND P4, PT, R4, R54, PT ;  /* 0x000000360400720c */ /* 0x000fe20003f86270 */
[----:B------:R-:W-:Y:S01]  /*2400*/  VIADD R54, R52, 0x11 ;  /* 0x0000001134367836 */ /* 0x000fe20000000000 */
[----:B------:R-:W-:-:S03]  /*2410*/  FSEL R70, R70, -INF , P1 ;  /* 0xff80000046467808 */ /* 0x000fc60000800000 */
[----:B------:R-:W-:Y:S01]  /*2420*/  HMMA.16816.F32 R140, R184, R72, RZ ;  /* 0x00000048b88c723c */ /* 0x000fe200000018ff */
[----:B------:R-:W-:Y:S01]  /*2430*/  FMUL R72, R131, UR5 ;  /* 0x0000000583487c20 */ /* 0x000fe20008400000 */
[----:B------:R-:W-:-:S06]  /*2440*/  ISETP.GT.AND P1, PT, R7, R52, PT ;  /* 0x000000340700720c */ /* 0x000fcc0003f24270 */
[C---:B------:R-:W-:Y:S01]  /*2450*/  HMMA.16816.F32 R132, R160.reuse, R58, R132 ;  /* 0x0000003aa084723c */ /* 0x040fe20000001884 */
[----:B------:R-:W-:Y:S01]  /*2460*/  FMUL R58, R112, UR5 ;  /* 0x00000005703a7c20 */ /* 0x000fe20008400000 */
[----:B------:R-:W-:Y:S01]  /*2470*/  FSEL R72, R72, -INF , P1 ;  /* 0xff80000048487808 */ /* 0x000fe20000800000 */
[----:B------:R-:W-:Y:S01]  /*2480*/  FMUL R66, R128, UR5 ;  /* 0x0000000580427c20 */ /* 0x000fe20008400000 */
[----:B------:R-:W-:Y:S01]  /*2490*/  FSEL R55, R55, -INF , P3 ;  /* 0xff80000037377808 */ /* 0x000fe20001800000 */
[----:B------:R-:W-:Y:S01]  /*24a0*/  FMUL R73, R114, UR5 ;  /* 0x0000000572497c20 */ /* 0x000fe20008400000 */
[----:B------:R-:W-:Y:S01]  /*24b0*/  FSEL R58, R58, -INF , P4 ;  /* 0xff8000003a3a7808 */ /* 0x000fe20002000000 */
[----:B------:R-:W-:Y:S01]  /*24c0*/  FMUL R71, R115, UR5 ;  /* 0x0000000573477c20 */ /* 0x000fe20008400000 */
[----:B------:R-:W-:Y:S01]  /*24d0*/  HMMA.16816.F32 R180, R160, R102, R180 ;  /* 0x00000066a0b4723c */ /* 0x000fe200000018b4 */
[-C--:B------:R-:W-:Y:S02]  /*24e0*/  ISETP.GE.AND P1, PT, R4, R54.reuse, PT ;  /* 0x000000360400720c */ /* 0x080fe40003f26270 */
[----:B------:R-:W-:-:S02]  /*24f0*/  ISETP.GE.AND P4, PT, R7, R54, PT ;  /* 0x000000360700720c */ /* 0x000fc40003f86270 */
[----:B------:R-:W-:Y:S02]  /*2500*/  ISETP.GE.AND P3, PT, R4, R52, PT ;  /* 0x000000340400720c */ /* 0x000fe40003f66270 */
[----:B------:R-:W-:Y:S02]  /*2510*/  IADD3 R54, PT, PT, R52, 0x18, RZ ;  /* 0x0000001834367810 */ /* 0x000fe40007ffe0ff */
[----:B------:R-:W-:Y:S02]  /*2520*/  FSEL R66, R66, -INF , P3 ;  /* 0xff80000042427808 */ /* 0x000fe40001800000 */
[----:B------:R-:W-:Y:S02]  /*2530*/  FSEL R73, R73, -INF , P3 ;  /* 0xff80000049497808 */ /* 0x000fe40001800000 */
[----:B------:R-:W-:Y:S01]  /*2540*/  FSEL R71, R71, -INF , P6 ;  /* 0xff80000047477808 */ /* 0x000fe20003000000 */
[----:B------:R-:W-:Y:S01]  /*2550*/  FMUL R59, R136, UR5 ;  /* 0x00000005883b7c20 */ /* 0x000fe20008400000 */
[----:B------:R-:W-:-:S02]  /*2560*/  ISETP.GE.AND P3, PT, R4, R54, PT ;  /* 0x000000360400720c */ /* 0x000fc40003f66270 */
[----:B------:R-:W-:Y:S01]  /*2570*/  ISETP.GE.AND P6, PT, R7, R54, PT ;  /* 0x000000360700720c */ /* 0x000fe20003fc6270 */
[----:B------:R-:W-:Y:S01]  /*2580*/  FMUL R54, R137, UR5 ;  /* 0x0000000589367c20 */ /* 0x000fe20008400000 */
[----:B------:R-:W-:Y:S01]  /*2590*/  VIADD R56, R52, 0x19 ;  /* 0x0000001934387836 */ /* 0x000fe20000000000 */
[----:B------:R-:W-:Y:S01]  /*25a0*/  FSEL R59, R59, -INF , P5 ;  /* 0xff8000003b3b7808 */ /* 0x000fe20002800000 */
[----:B------:R-:W-:Y:S01]  /*25b0*/  HMMA.16816.F32 R148, R160, R98, R148 ;  /* 0x00000062a094723c */ /* 0x000fe20000001894 */
[----:B------:R-:W-:Y:S01]  /*25c0*/  FMUL R84, R138, UR5 ;  /* 0x000000058a547c20 */ /* 0x000fe20008400000 */
[----:B------:R-:W-:Y:S01]  /*25d0*/  FSEL R54, R54, -INF , P1 ;  /* 0xff80000036367808 */ /* 0x000fe20000800000 */
[----:B------:R-:W-:Y:S01]  /*25e0*/  FMUL R92, R139, UR5 ;  /* 0x000000058b5c7c20 */ /* 0x000fe20008400000 */
[-C--:B------:R-:W-:Y:S02]  /*25f0*/  ISETP.GE.AND P5, PT, R4, R56.reuse, PT ;  /* 0x000000380400720c */ /* 0x080fe40003fa6270 */
[----:B------:R-:W-:Y:S01]  /*2600*/  ISETP.GE.AND P1, PT, R7, R56, PT ;  /* 0x000000380700720c */ /* 0x000fe20003f26270 */
[----:B------:R-:W-:Y:S01]  /*2610*/  VIADD R56, R52, 0x20 ;  /* 0x0000002034387836 */ /* 0x000fe20000000000 */
[----:B------:R-:W-:-:S02]  /*2620*/  FSEL R84, R84, -INF , P2 ;  /* 0xff80000054547808 */ /* 0x000fc40001000000 */
[----:B------:R-:W-:Y:S01]  /*2630*/  FSEL R92, R92, -INF , P4 ;  /* 0xff8000005c5c7808 */ /* 0x000fe20002000000 */
[----:B------:R-:W-:Y:S01]  /*2640*/  FMUL R64, R180, UR5 ;  /* 0x00000005b4407c20 */ /* 0x000fe20008400000 */
[-C--:B------:R-:W-:Y:S02]  /*2650*/  ISETP.GE.AND P2, PT, R4, R56.reuse, PT ;  /* 0x000000380400720c */ /* 0x080fe40003f46270 */
[----:B------:R-:W-:Y:S01]  /*2660*/  ISETP.GE.AND P4, PT, R7, R56, PT ;  /* 0x000000380700720c */ /* 0x000fe20003f86270 */
[----:B------:R-:W-:Y:S01]  /*2670*/  FMUL R56, R181, UR5 ;  /* 0x00000005b5387c20 */ /* 0x000fe20008400000 */
[----:B------:R-:W-:Y:S01]  /*2680*/  VIADD R57, R52, 0x21 ;  /* 0x0000002134397836 */ /* 0x000fe20000000000 */
[----:B------:R-:W-:Y:S01]  /*2690*/  FSEL R64, R64, -INF , P3 ;  /* 0xff80000040407808 */ /* 0x000fe20001800000 */
[----:B------:R-:W-:Y:S01]  /*26a0*/  FMUL R100, R182, UR5 ;  /* 0x00000005b6647c20 */ /* 0x000fe20008400000 */
[----:B------:R-:W-:Y:S01]  /*26b0*/  FMUL R101, R183, UR5 ;  /* 0x00000005b7657c20 */ /* 0x000fe20008400000 */
[----:B------:R-:W-:-:S02]  /*26c0*/  FSEL R56, R56, -INF , P5 ;  /* 0xff80000038387808 */ /* 0x000fc40002800000 */
[-C--:B------:R-:W-:Y:S02]  /*26d0*/  ISETP.GE.AND P3, PT, R4, R57.reuse, PT ;  /* 0x000000390400720c */ /* 0x080fe40003f66270 */
[----:B------:R-:W-:Y:S02]  /*26e0*/  ISETP.GE.AND P5, PT, R7, R57, PT ;  /* 0x000000390700720c */ /* 0x000fe40003fa6270 */
[----:B------:R-:W-:Y:S01]  /*26f0*/  IADD3 R57, PT, PT, R52, 0x28, RZ ;  /* 0x0000002834397810 */ /* 0x000fe20007ffe0ff */
[----:B------:R-:W-:Y:S01]  /*2700*/  HMMA.16816.F32 R184, R184, R60, RZ ;  /* 0x0000003cb8b8723c */ /* 0x000fe200000018ff */
        /* <DEDUP_REMOVED lines=8> */
[----:B------:R-:W-:Y:S01]  /*2790*/  FMUL R139, R150, UR5 ;  /* 0x00000005968b7c20 */ /* 0x000fe20008400000 */
[----:B------:R-:W-:Y:S01]  /*27a0*/  FMUL R137, R151, UR5 ;  /* 0x0000000597897c20 */ /* 0x000fe20008400000 */
[----:B------:R-:W-:Y:S02]  /*27b0*/  FSEL R57, R57, -INF , P3 ;  /* 0xff80000039397808 */ /* 0x000fe40001800000 */
        /* <DEDUP_REMOVED lines=16> */
[----:B------:R-:W-:Y:S02]  /*28c0*/  IADD3 R96, PT, PT, R52, 0x38, RZ ;  /* 0x0000003834607810 */ /* 0x000fe40007ffe0ff */
[----:B------:R-:W-:Y:S02]  /*28d0*/  FSEL R136, R136, -INF , P1 ;  /* 0xff80000088887808 */ /* 0x000fe40000800000 */
[----:B------:R-:W-:Y:S02]  /*28e0*/  FSEL R131, R131, -INF , P3 ;  /* 0xff80000083837808 */ /* 0x000fe40001800000 */
[----:B------:R-:W-:-:S02]  /*28f0*/  ISETP.GE.AND P1, PT, R4, R96, PT ;  /* 0x000000600400720c */ /* 0x000fc40003f26270 */
[----:B------:R-:W-:Y:S02]  /*2900*/  ISETP.GE.AND P3, PT, R7, R96, PT ;  /* 0x000000600700720c */ /* 0x000fe40003f66270 */
[----:B------:R-:W-:Y:S01]  /*2910*/  SEL R96, RZ, 0x1, P0 ;  /* 0x00000001ff607807 */ /* 0x000fe20000000000 */
[----:B------:R-:W-:-:S04]  /*2920*/  IMAD.IADD R80, R80, 0x1, R81 ;  /* 0x0000000150507824 */ /* 0x000fc800078e0251 */
[----:B------:R-:W-:Y:S02]  /*2930*/  IMAD.IADD R89, R96, 0x1, R89 ;  /* 0x0000000160597824 */ /* 0x000fe400078e0259 */
[----:B------:R-:W-:Y:S01]  /*2940*/  IMAD.IADD R93, R93, 0x1, R95 ;  /* 0x000000015d5d7824 */ /* 0x000fe200078e025f */
[----:B------:R-:W-:Y:S02]  /*2950*/  LOP3.LUT R80, R80, 0x3, RZ, 0xc0, !PT ;  /* 0x0000000350507812 */ /* 0x000fe400078ec0ff */
[----:B------:R-:W-:Y:S02]  /*2960*/  LOP3.LUT R89, R89, 0x3, RZ, 0xc0, !PT ;  /* 0x0000000359597812 */ /* 0x000fe400078ec0ff */
[----:B------:R-:W-:Y:S01]  /*2970*/  LOP3.LUT R93, R93, 0x3, RZ, 0xc0, !PT ;  /* 0x000000035d5d7812 */ /* 0x000fe200078ec0ff */
[----:B------:R-:W-:Y:S01]  /*2980*/  HMMA.16816.F32 R140, R160, R74, R140 ;  /* 0x0000004aa08c723c */ /* 0x000fe2000000188c */
[----:B------:R-:W-:Y:S01]  /*2990*/  IADD3 R69, PT, PT, R80, R68, R69 ;  /* 0x0000004450457210 */ /* 0x000fe20007ffe045 */
[----:B------:R-:W-:Y:S01]  /*29a0*/  FMUL R68, R108, UR5 ;  /* 0x000000056c447c20 */ /* 0x000fe20008400000 */
[----:B------:R-:W-:Y:S01]  /*29b0*/  IADD3 R76, PT, PT, R89, R67, R76 ;  /* 0x00000043594c7210 */ /* 0x000fe20007ffe04c */
[----:B------:R-:W-:Y:S01]  /*29c0*/  FMUL R67, R109, UR5 ;  /* 0x000000056d437c20 */ /* 0x000fe20008400000 */
[----:B------:R-:W-:Y:S01]  /*29d0*/  VIADD R74, R52, 0x39 ;  /* 0x00000039344a7836 */ /* 0x000fe20000000000 */
[----:B------:R-:W-:-:S02]  /*29e0*/  IADD3 R91, PT, PT, R93, R94, R91 ;  /* 0x0000005e5d5b7210 */ /* 0x000fc40007ffe05b */
[----:B------:R-:W-:Y:S02]  /*29f0*/  LOP3.LUT R76, R76, 0xf, RZ, 0xc0, !PT ;  /* 0x0000000f4c4c7812 */ /* 0x000fe400078ec0ff */
[----:B------:R-:W-:Y:S02]  /*2a00*/  IADD3 R85, PT, PT, R90, R85, RZ ;  /* 0x000000555a557210 */ /* 0x000fe40007ffe0ff */
[----:B------:R-:W-:Y:S02]  /*2a10*/  FSEL R68, R68, -INF , P4 ;  /* 0xff80000044447808 */ /* 0x000fe40002000000 */
[----:B------:R-:W-:Y:S01]  /*2a20*/  FSEL R67, R67, -INF , P6 ;  /* 0xff80000043437808 */ /* 0x000fe20003000000 */
[----:B------:R-:W-:Y:S01]  /*2a30*/  FMUL R110, R110, UR5 ;  /* 0x000000056e6e7c20 */ /* 0x000fe20008400000 */
[-C--:B------:R-:W-:Y:S01]  /*2a40*/  ISETP.GE.AND P4, PT, R4, R74.reuse, PT ;  /* 0x0000004a0400720c */ /* 0x080fe20003f86270 */
[----:B------:R-:W-:Y:S01]  /*2a50*/  FMUL R111, R111, UR5 ;  /* 0x000000056f6f7c20 */ /* 0x000fe20008400000 */
[----:B------:R-:W-:Y:S01]  /*2a60*/  ISETP.GE.AND P6, PT, R7, R74, PT ;  /* 0x0000004a0700720c */ /* 0x000fe20003fc6270 */
[----:B------:R-:W-:Y:S01]  /*2a70*/  IMAD.SHL.U32 R74, R91, 0x100, RZ ;  /* 0x000001005b4a7824 */ /* 0x000fe200078e00ff */
[----:B------:R-:W-:Y:S01]  /*2a80*/  LOP3.LUT R85, R85, 0x3, RZ, 0xc0, !PT ;  /* 0x0000000355557812 */ /* 0x000fe200078ec0ff */
[----:B------:R-:W-:Y:S01]  /*2a90*/  IMAD R76, R69, 0x10, R76 ;  /* 0x00000010454c7824 */ /* 0x000fe200078e024c */
[----:B------:R-:W-:Y:S01]  /*2aa0*/  LOP3.LUT R69, R52, 0x59, RZ, 0xfc, !PT ;  /* 0x0000005934457812 */ /* 0x000fe200078efcff */
[----:B------:R-:W-:Y:S01]  /*2ab0*/  FMUL R97, R116, UR5 ;  /* 0x0000000574617c20 */ /* 0x000fe20008400000 */
[----:B------:R-:W-:Y:S01]  /*2ac0*/  IADD3 R77, PT, PT, R85, R77, R88 ;  /* 0x0000004d554d7210 */ /* 0x000fe20007ffe058 */
[----:B------:R-:W-:Y:S01]  /*2ad0*/  FMUL R91, R117, UR5 ;  /* 0x00000005755b7c20 */ /* 0x000fe20008400000 */
[----:B------:R-:W-:-:S02]  /*2ae0*/  LOP3.LUT R74, R74, 0xf00, RZ, 0xe2, !PT ;  /* 0x00000f004a4a7812 */ /* 0x000fc400078ee2ff */
[----:B------:R-:W-:Y:S02]  /*2af0*/  FSEL R148, R110, -INF , P5 ;  /* 0xff8000006e947808 */ /* 0x000fe40002800000 */
[----:B------:R-:W-:Y:S02]  /*2b00*/  FSEL R138, R111, -INF , P2 ;  /* 0xff8000006f8a7808 */ /* 0x000fe40001000000 */
[----:B------:R-:W-:Y:S01]  /*2b10*/  LOP3.LUT R151, R52, 0x40, RZ, 0xfc, !PT ;  /* 0x0000004034977812 */ /* 0x000fe200078efcff */
[----:B------:R-:W-:Y:S01]  /*2b20*/  HMMA.16816.F32 R176, R160, R86, R176 ;  /* 0x00000056a0b0723c */ /* 0x000fe200000018b0 */
[-C--:B------:R-:W-:Y:S02]  /*2b30*/  ISETP.GE.AND P5, PT, R7, R69.reuse, PT ;  /* 0x000000450700720c */ /* 0x080fe40003fa6270 */
[----:B------:R-:W-:Y:S01]  /*2b40*/  ISETP.GE.AND P2, PT, R4, R69, PT ;  /* 0x000000450400720c */ /* 0x000fe20003f46270 */
[----:B------:R-:W-:Y:S01]  /*2b50*/  FMUL R90, R172, UR5 ;  /* 0x00000005ac5a7c20 */ /* 0x000fe20008400000 */
[----:B------:R-:W-:-:S02]  /*2b60*/  LOP3.LUT R69, R52, 0x58, RZ, 0xfc, !PT ;  /* 0x0000005834457812 */ /* 0x000fc400078efcff */
[C---:B------:R-:W-:Y:S02]  /*2b70*/  LOP3.LUT R80, R52.reuse, 0x51, RZ, 0xfc, !PT ;  /* 0x0000005134507812 */ /* 0x040fe400078efcff */
[C---:B------:R-:W-:Y:S02]  /*2b80*/  LOP3.LUT R85, R52.reuse, 0x50, RZ, 0xfc, !PT ;  /* 0x0000005034557812 */ /* 0x040fe400078efcff */
[C---:B------:R-:W-:Y:S02]  /*2b90*/  LOP3.LUT R149, R52.reuse, 0x49, RZ, 0xfc, !PT ;  /* 0x0000004934957812 */ /* 0x040fe400078efcff */
[C---:B------:R-:W-:Y:S02]  /*2ba0*/  LOP3.LUT R150, R52.reuse, 0x48, RZ, 0xfc, !PT ;  /* 0x0000004834967812 */ /* 0x040fe400078efcff */
[----:B------:R-:W-:Y:S02]  /*2bb0*/  LOP3.LUT R52, R52, 0x41, RZ, 0xfc, !PT ;  /* 0x0000004134347812 */ /* 0x000fe400078efcff */
[----:B------:R-:W-:Y:S01]  /*2bc0*/  FSEL R97, R97, -INF , P1 ;  /* 0xff80000061617808 */ /* 0x000fe20000800000 */
[----:B------:R-:W-:Y:S01]  /*2bd0*/  HMMA.16816.F32 R164, R160, R78, R164 ;  /* 0x0000004ea0a4723c */ /* 0x000fe200000018a4 */
[----:B------:R-:W-:-:S02]  /*2be0*/  LEA R74, R77, R74, 0xc ;  /* 0x0000004a4d4a7211 */ /* 0x000fc400078e60ff */
[----:B------:R-:W-:Y:S02]  /*2bf0*/  LOP3.LUT R75, R76, 0xff, RZ, 0xc0, !PT ;  /* 0x000000ff4c4b7812 */ /* 0x000fe400078ec0ff */
[C---:B------:R-:W-:Y:S01]  /*2c00*/  ISETP.GE.AND P1, PT, R4.reuse, R151, PT ;  /* 0x000000970400720c */ /* 0x040fe20003f26270 */
[----:B------:R-:W-:Y:S01]  /*2c10*/  FMUL R79, R173, UR5 ;  /* 0x00000005ad4f7c20 */ /* 0x000fe20008400000 */
[----:B------:R-:W-:Y:S01]  /*2c20*/  FSEL R91, R91, -INF , P4 ;  /* 0xff8000005b5b7808 */ /* 0x000fe20002000000 */
[----:B------:R-:W-:Y:S01]  /*2c30*/  HMMA.16816.F32 R168, R160, R82, R168 ;  /* 0x00000052a0a8723c */ /* 0x000fe200000018a8 */
[----:B------:R-:W-:Y:S01]  /*2c40*/  ISETP.GE.AND P4, PT, R4, R52, PT ;  /* 0x000000340400720c */ /* 0x000fe20003f86270 */
[----:B------:R-:W-:Y:S01]  /*2c50*/  FMUL R78, R132, UR5 ;  /* 0x00000005844e7c20 */ /* 0x000fe20008400000 */
[----:B------:R-:W-:Y:S01]  /*2c60*/  FSEL R90, R90, -INF , P1 ;  /* 0xff8000005a5a7808 */ /* 0x000fe20000800000 */
[----:B------:R-:W-:Y:S01]  /*2c70*/  IMAD.IADD R130, R74, 0x1, R75 ;  /* 0x000000014a827824 */ /* 0x000fe200078e024b */
[----:B------:R-:W-:Y:S01]  /*2c80*/  ISETP.GE.AND P1, PT, R4, R150, PT ;  /* 0x000000960400720c */ /* 0x000fe20003f26270 */
[----:B------:R-:W-:Y:S01]  /*2c90*/  FMUL R74, R133, UR5 ;  /* 0x00000005854a7c20 */ /* 0x000fe20008400000 */
[----:B------:R-:W-:Y:S01]  /*2ca0*/  FSEL R79, R79, -INF , P4 ;  /* 0xff8000004f4f7808 */ /* 0x000fe20002000000 */
[----:B------:R-:W-:Y:S01]  /*2cb0*/  FMUL R76, R124, UR5 ;  /* 0x000000057c4c7c20 */ /* 0x000fe20008400000 */
[----:B------:R-:W-:-:S02]  /*2cc0*/  ISETP.GE.AND P4, PT, R4, R149, PT ;  /* 0x000000950400720c */ /* 0x000fc40003f86270 */
[----:B------:R-:W-:Y:S02]  /*2cd0*/  FSEL R78, R78, -INF , P1 ;  /* 0xff8000004e4e7808 */ /* 0x000fe40000800000 */
[----:B------:R-:W-:Y:S02]  /*2ce0*/  ISETP.GE.AND P1, PT, R4, R85, PT ;  /* 0x000000550400720c */ /* 0x000fe40003f26270 */
[----:B------:R-:W-:Y:S01]  /*2cf0*/  LOP3.LUT R130, R130, 0xffff, RZ, 0xc0, !PT ;  /* 0x0000ffff82827812 */ /* 0x000fe200078ec0ff */
[----:B------:R-:W-:Y:S01]  /*2d00*/  FMUL R75, R140, UR5 ;  /* 0x000000058c4b7c20 */ /* 0x000fe20008400000 */
[----:B------:R-:W-:Y:S01]  /*2d10*/  FSEL R74, R74, -INF , P4 ;  /* 0xff8000004a4a7808 */ /* 0x000fe20002000000 */
[----:B------:R-:W-:Y:S01]  /*2d20*/  FMUL R77, R125, UR5 ;  /* 0x000000057d4d7c20 */ /* 0x000fe20008400000 */
[----:B------:R-:W-:Y:S01]  /*2d30*/  ISETP.GE.AND P4, PT, R4, R69, PT ;  /* 0x000000450400720c */ /* 0x000fe20003f86270 */
[----:B------:R-:W-:Y:S01]  /*2d40*/  HMMA.16816.F32 R184, R160, R62, R184 ;  /* 0x0000003ea0b8723c */ /* 0x000fe200000018b8 */
[----:B------:R-:W-:-:S02]  /*2d50*/  FSEL R76, R76, -INF , P1 ;  /* 0xff8000004c4c7808 */ /* 0x000fc40000800000 */
[--C-:B------:R-:W-:Y:S01]  /*2d60*/  SHF.R.U32.HI R81, RZ, 0xf, R130.reuse ;  /* 0x0000000fff517819 */ /* 0x100fe20000011682 */
[----:B------:R-:W-:Y:S01]  /*2d70*/  FMUL R141, R141, UR5 ;  /* 0x000000058d8d7c20 */ /* 0x000fe20008400000 */
[----:B------:R-:W-:Y:S01]  /*2d80*/  ISETP.GE.AND P1, PT, R4, R80, PT ;  /* 0x000000500400720c */ /* 0x000fe20003f26270 */
[----:B------:R-:W-:Y:S01]  /*2d90*/  FMUL R176, R176, UR5 ;  /* 0x00000005b0b07c20 */ /* 0x000fe20008400000 */
[----:B------:R-:W-:Y:S02]  /*2da0*/  FSEL R75, R75, -INF , P4 ;  /* 0xff8000004b4b7808 */ /* 0x000fe40002000000 */
[----:B------:R-:W-:Y:S02]  /*2db0*/  SHF.R.U32.HI R82, RZ, 0xe, R130 ;  /* 0x0000000eff527819 */ /* 0x000fe40000011682 */
[----:B------:R-:W-:Y:S02]  /*2dc0*/  LOP3.LUT P4, RZ, R81, 0x1, RZ, 0xc0, !PT ;  /* 0x0000000151ff7812 */ /* 0x000fe4000788c0ff */
[----:B------:R-:W-:-:S02]  /*2dd0*/  FSEL R77, R77, -INF , P1 ;  /* 0xff8000004d4d7808 */ /* 0x000fc40000800000 */
[----:B------:R-:W-:Y:S01]  /*2de0*/  SHF.R.U32.HI R62, RZ, 0xb, R130 ;  /* 0x0000000bff3e7819 */ /* 0x000fe20000011682 */
[----:B------:R-:W-:Y:S01]  /*2df0*/  FMUL R113, R177, UR5 ;  /* 0x00000005b1717c20 */ /* 0x000fe20008400000 */
[----:B------:R-:W-:Y:S01]  /*2e00*/  ISETP.GE.AND P1, PT, R7, R69, PT ;  /* 0x000000450700720c */ /* 0x000fe20003f26270 */
[----:B------:R-:W-:Y:S01]  /*2e10*/  IMAD.WIDE R86, R0, 0x2, R8 ;  /* 0x0000000200567825 */ /* 0x000fe200078e0208 */
[----:B------:R-:W-:-:S03]  /*2e20*/  FSEL R69, R141, -INF , P2 ;  /* 0xff8000008d457808 */ /* 0x000fc60001000000 */
[----:B------:R-:W-:Y:S01]  /*2e30*/  FMUL R112, R168, UR5 ;  /* 0x00000005a8707c20 */ /* 0x000fe20008400000 */
[----:B------:R-:W-:Y:S02]  /*2e40*/  LOP3.LUT P2, RZ, R82, 0x1, RZ, 0xc0, !PT ;  /* 0x0000000152ff7812 */ /* 0x000fe4000784c0ff */
[----:B------:R-:W-:Y:S01]  /*2e50*/  FSEL R63, R176, -INF , !P4 ;  /* 0xff800000b03f7808 */ /* 0x000fe20006000000 */
[----:B------:R-:W-:Y:S01]  /*2e60*/  FMUL R108, R169, UR5 ;  /* 0x00000005a96c7c20 */ /* 0x000fe20008400000 */
[--C-:B------:R-:W-:Y:S01]  /*2e70*/  SHF.R.U32.HI R81, RZ, 0xa, R130.reuse ;  /* 0x0000000aff517819 */ /* 0x100fe20000011682 */
[----:B------:R0:W2:Y:S01]  /*2e80*/  LDG.E.U16 R177, desc[UR10][R86.64] ;  /* 0x0000000a56b17981 */ /* 0x0000a2000c1e1500 */
[----:B------:R-:W-:Y:S02]  /*2e90*/  LOP3.LUT P4, RZ, R62, 0x1, RZ, 0xc0, !PT ;  /* 0x000000013eff7812 */ /* 0x000fe4000788c0ff */
[----:B------:R-:W-:Y:S01]  /*2ea0*/  SHF.R.U32.HI R62, RZ, 0x7, R130 ;  /* 0x00000007ff3e7819 */ /* 0x000fe20000011682 */
[----:B------:R-:W-:Y:S01]  /*2eb0*/  IMAD.WIDE R88, R0, 0x2, R202 ;  /* 0x0000000200587825 */ /* 0x000fe200078e02ca */
[----:B------:R-:W-:-:S03]  /*2ec0*/  FSEL R113, R113, -INF , !P2 ;  /* 0xff80000071717808 */ /* 0x000fc60005000000 */
[----:B------:R-:W-:Y:S01]  /*2ed0*/  FMUL R110, R164, UR5 ;  /* 0x00000005a46e7c20 */ /* 0x000fe20008400000 */
[----:B------:R-:W-:Y:S02]  /*2ee0*/  LOP3.LUT P2, RZ, R81, 0x1, RZ, 0xc0, !PT ;  /* 0x0000000151ff7812 */ /* 0x000fe4000784c0ff */
[----:B------:R-:W-:Y:S01]  /*2ef0*/  FSEL R112, R112, -INF , !P4 ;  /* 0xff80000070707808 */ /* 0x000fe20006000000 */
[----:B0-----:R-:W-:Y:S01]  /*2f00*/  IMAD.WIDE R86, R0, 0x2, R200 ;  /* 0x0000000200567825 */ /* 0x001fe200078e02c8 */
[--C-:B------:R-:W-:Y:S01]  /*2f10*/  SHF.R.U32.HI R81, RZ, 0x6, R130.reuse ;  /* 0x00000006ff517819 */ /* 0x100fe20000011682 */
[----:B------:R0:W3:Y:S01]  /*2f20*/  LDG.E.U16 R98, desc[UR10][R88.64] ;  /* 0x0000000a58627981 */ /* 0x0000e2000c1e1500 */
[----:B------:R-:W-:Y:S02]  /*2f30*/  LOP3.LUT P4, RZ, R62, 0x1, RZ, 0xc0, !PT ;  /* 0x000000013eff7812 */ /* 0x000fe4000788c0ff */
[----:B------:R-:W-:Y:S01]  /*2f40*/  SHF.R.U32.HI R62, RZ, 0x3, R130 ;  /* 0x00000003ff3e7819 */ /* 0x000fe20000011682 */
[----:B------:R1:W4:Y:S01]  /*2f50*/  LDG.E.U16 R93, desc[UR10][R86.64] ;  /* 0x0000000a565d7981 */ /* 0x000322000c1e1500 */
[----:B------:R-:W-:-:S02]  /*2f60*/  FSEL R108, R108, -INF , !P2 ;  /* 0xff8000006c6c7808 */ /* 0x000fc40005000000 */
[----:B------:R-:W-:Y:S01]  /*2f70*/  LOP3.LUT P2, RZ, R81, 0x1, RZ, 0xc0, !PT ;  /* 0x0000000151ff7812 */ /* 0x000fe2000784c0ff */
[----:B------:R-:W-:Y:S01]  /*2f80*/  FMUL R81, R184, UR5 ;  /* 0x00000005b8517c20 */ /* 0x000fe20008400000 */
[----:B------:R-:W-:Y:S01]  /*2f90*/  FSEL R110, R110, -INF , !P4 ;  /* 0xff8000006e6e7808 */ /* 0x000fe20006000000 */
[----:B0-----:R-:W-:Y:S01]  /*2fa0*/  IMAD.WIDE R88, R0, 0x2, R34 ;  /* 0x0000000200587825 */ /* 0x001fe200078e0222 */
[----:B------:R-:W-:Y:S02]  /*2fb0*/  LOP3.LUT P4, RZ, R62, 0x1, RZ, 0xc0, !PT ;  /* 0x000000013eff7812 */ /* 0x000fe4000788c0ff */
[----:B------:R-:W-:Y:S01]  /*2fc0*/  SHF.R.U32.HI R62, RZ, 0x2, R130 ;  /* 0x00000002ff3e7819 */ /* 0x000fe20000011682 */
[C---:B-1----:R-:W-:Y:S01]  /*2fd0*/  IMAD.WIDE R86, R0.reuse, 0x2, R42 ;  /* 0x0000000200567825 */ /* 0x042fe200078e022a */
[----:B------:R-:W5:Y:S03]  /*2fe0*/  LDG.E.U16 R96, desc[UR10][R88.64] ;  /* 0x0000000a58607981 */ /* 0x000f66000c1e1500 */
[----:B------:R-:W-:-:S04]  /*2ff0*/  IMAD.WIDE R82, R0, 0x2, R206 ;  /* 0x0000000200527825 */ /* 0x000fc800078e02ce */
[----:B------:R-:W-:Y:S01]  /*3000*/  FMUL R99, R165, UR5 ;  /* 0x00000005a5637c20 */ /* 0x000fe20008400000 */
[C---:B------:R-:W-:Y:S01]  /*3010*/  IMAD.WIDE R114, R0.reuse, 0x2, R10 ;  /* 0x0000000200727825 */ /* 0x040fe200078e020a */
[----:B------:R-:W-:Y:S01]  /*3020*/  FSEL R81, R81, -INF , !P4 ;  /* 0xff80000051517808 */ /* 0x000fe20006000000 */
[----:B------:R0:W2:Y:S02]  /*3030*/  LDG.E.U16 R165, desc[UR10][R82.64] ;  /* 0x0000000a52a57981 */ /* 0x0000a4000c1e1500 */
[----:B------:R-:W-:Y:S01]  /*3040*/  IMAD.WIDE R102, R0, 0x2, R204 ;  /* 0x0000000200667825 */ /* 0x000fe200078e02cc */
[----:B------:R-:W-:Y:S01]  /*3050*/  LOP3.LUT P4, RZ, R62, 0x1, RZ, 0xc0, !PT ;  /* 0x000000013eff7812 */ /* 0x000fe2000788c0ff */
[----:B------:R1:W2:Y:S02]  /*3060*/  LDG.E.U16 R89, desc[UR10][R86.64] ;  /* 0x0000000a56597981 */ /* 0x0002a4000c1e1500 */
[C---:B------:R-:W-:Y:S02]  /*3070*/  IMAD.WIDE R94, R0.reuse, 0x2, R196 ;  /* 0x00000002005e7825 */ /* 0x040fe400078e02c4 */
[----:B------:R1:W2:Y:S02]  /*3080*/  LDG.E.U16 R62, desc[UR10][R114.64] ;  /* 0x0000000a723e7981 */ /* 0x0002a4000c1e1500 */
[----:B0-----:R-:W-:-:S02]  /*3090*/  IMAD.WIDE R82, R0, 0x2, R40 ;  /* 0x0000000200527825 */ /* 0x001fc400078e0228 */
[----:B------:R0:W2:Y:S02]  /*30a0*/  LDG.E.U16 R109, desc[UR10][R102.64] ;  /* 0x0000000a666d7981 */ /* 0x0000a4000c1e1500 */
[C---:B-1----:R-:W-:Y:S02]  /*30b0*/  IMAD.WIDE R86, R0.reuse, 0x2, R192 ;  /* 0x0000000200567825 */ /* 0x042fe400078e02c0 */
[----:B------:R1:W2:Y:S02]  /*30c0*/  LDG.E.U16 R176, desc[UR10][R94.64] ;  /* 0x0000000a5eb07981 */ /* 0x0002a4000c1e1500 */
[C---:B------:R-:W-:Y:S01]  /*30d0*/  IMAD.WIDE R114, R0.reuse, 0x2, R20 ;  /* 0x0000000200727825 */ /* 0x040fe200078e0214 */
[----:B------:R-:W-:Y:S01]  /*30e0*/  FSEL R99, R99, -INF , !P2 ;  /* 0xff80000063637808 */ /* 0x000fe20005000000 */
[----:B------:R-:W2:Y:S02]  /*30f0*/  LDG.E.U16 R86, desc[UR10][R86.64] ;  /* 0x0000000a56567981 */ /* 0x000ea4000c1e1500 */
[C---:B0-----:R-:W-:Y:S01]  /*3100*/  IMAD.WIDE R102, R0.reuse, 0x2, R190 ;  /* 0x0000000200667825 */ /* 0x041fe200078e02be */
[----:B------:R-:W-:Y:S01]  /*3110*/  ISETP.GE.AND P2, PT, R7, R80, PT ;  /* 0x000000500700720c */ /* 0x000fe20003f46270 */
[----:B------:R-:W2:Y:S02]  /*3120*/  LDG.E.U16 R83, desc[UR10][R82.64] ;  /* 0x0000000a52537981 */ /* 0x000ea4000c1e1500 */
[----:B------:R-:W-:-:S04]  /*3130*/  IMAD.WIDE R168, R0, 0x2, R22 ;  /* 0x0000000200a87825 */ /* 0x000fc800078e0216 */
[C---:B-1----:R-:W-:Y:S01]  /*3140*/  IMAD.WIDE R94, R0.reuse, 0x2, R28 ;  /* 0x00000002005e7825 */ /* 0x042fe200078e021c */
[----:B------:R0:W2:Y:S03]  /*3150*/  LDG.E.U16 R87, desc[UR10][R114.64] ;  /* 0x0000000a72577981 */ /* 0x0000a6000c1e1500 */
[----:B------:R-:W-:Y:S01]  /*3160*/  FMUL R80, R185, UR5 ;  /* 0x00000005b9507c20 */ /* 0x000fe20008400000 */
[C---:B------:R-:W-:Y:S01]  /*3170*/  IMAD.WIDE R172, R0.reuse, 0x2, R208 ;  /* 0x0000000200ac7825 */ /* 0x040fe200078e02d0 */
[----:B------:R-:W2:Y:S03]  /*3180*/  LDG.E.U16 R82, desc[UR10][R102.64] ;  /* 0x0000000a66527981 */ /* 0x000ea6000c1e1500 */
[C---:B------:R-:W-:Y:S01]  /*3190*/  IMAD.WIDE R116, R0.reuse, 0x2, R12 ;  /* 0x0000000200747825 */ /* 0x040fe200078e020c */
[----:B------:R-:W2:Y:S03]  /*31a0*/  LDG.E.U16 R168, desc[UR10][R168.64] ;  /* 0x0000000aa8a87981 */ /* 0x000ea6000c1e1500 */
[C---:B0-----:R-:W-:Y:S01]  /*31b0*/  IMAD.WIDE R114, R0.reuse, 0x2, R26 ;  /* 0x0000000200727825 */ /* 0x041fe200078e021a */
[----:B------:R-:W2:Y:S03]  /*31c0*/  LDG.E.U16 R172, desc[UR10][R172.64] ;  /* 0x0000000aacac7981 */ /* 0x000ea6000c1e1500 */
[----:B------:R-:W-:Y:S01]  /*31d0*/  IMAD.WIDE R124, R0, 0x2, R194 ;  /* 0x00000002007c7825 */ /* 0x000fe200078e02c2 */
[----:B------:R0:W2:Y:S01]  /*31e0*/  LDG.E.U16 R103, desc[UR10][R94.64] ;  /* 0x0000000a5e677981 */ /* 0x0000a2000c1e1500 */
[----:B------:R-:W-:-:S03]  /*31f0*/  FSEL R80, R80, -INF , !P4 ;  /* 0xff80000050507808 */ /* 0x000fc60006000000 */
[----:B------:R1:W2:Y:S01]  /*3200*/  LDG.E.U16 R169, desc[UR10][R116.64] ;  /* 0x0000000a74a97981 */ /* 0x0002a2000c1e1500 */
[----:B------:R-:W-:-:S03]  /*3210*/  ISETP.GE.AND P4, PT, R7, R85, PT ;  /* 0x000000550700720c */ /* 0x000fc60003f86270 */
[----:B------:R1:W2:Y:S01]  /*3220*/  LDG.E.U16 R173, desc[UR10][R114.64] ;  /* 0x0000000a72ad7981 */ /* 0x0002a2000c1e1500 */
[----:B0-----:R-:W-:-:S03]  /*3230*/  IMAD.WIDE R94, R0, 0x2, R48 ;  /* 0x00000002005e7825 */ /* 0x001fc600078e0230 */
[----:B------:R0:W2:Y:S01]  /*3240*/  LDG.E.U16 R85, desc[UR10][R124.64] ;  /* 0x0000000a7c557981 */ /* 0x0000a2000c1e1500 */
[----:B-1----:R-:W-:-:S03]  /*3250*/  IMAD.WIDE R116, R0, 0x2, R18 ;  /* 0x0000000200747825 */ /* 0x002fc600078e0212 */
[----:B------:R-:W2:Y:S01]  /*3260*/  LDG.E.U16 R94, desc[UR10][R94.64] ;  /* 0x0000000a5e5e7981 */ /* 0x000ea2000c1e1500 */
[----:B------:R-:W-:-:S04]  /*3270*/  IMAD.WIDE R114, R0, 0x2, R32 ;  /* 0x0000000200727825 */ /* 0x000fc800078e0220 */
[C---:B0-----:R-:W-:Y:S01]  /*3280*/  IMAD.WIDE R124, R0.reuse, 0x2, R16 ;  /* 0x00000002007c7825 */ /* 0x041fe200078e0210 */
[----:B------:R0:W2:Y:S04]  /*3290*/  LDG.E.U16 R180, desc[UR10][R114.64] ;  /* 0x0000000a72b47981 */ /* 0x0000a8000c1e1500 */
[----:B------:R1:W2:Y:S04]  /*32a0*/  LDG.E.U16 R95, desc[UR10][R116.64] ;  /* 0x0000000a745f7981 */ /* 0x0002a8000c1e1500 */
[----:B------:R1:W2:Y:S01]  /*32b0*/  LDG.E.U16 R102, desc[UR10][R124.64] ;  /* 0x0000000a7c667981 */ /* 0x0002a2000c1e1500 */
[----:B0-----:R-:W-:-:S04]  /*32c0*/  IMAD.WIDE R114, R0, 0x2, R44 ;  /* 0x0000000200727825 */ /* 0x001fc800078e022c */
[C---:B-1----:R-:W-:Y:S01]  /*32d0*/  IMAD.WIDE R116, R0.reuse, 0x2, R30 ;  /* 0x0000000200747825 */ /* 0x042fe200078e021e */
[----:B------:R0:W2:Y:S03]  /*32e0*/  LDG.E.U16 R183, desc[UR10][R114.64] ;  /* 0x0000000a72b77981 */ /* 0x0000a6000c1e1500 */
[C---:B------:R-:W-:Y:S01]  /*32f0*/  IMAD.WIDE R124, R0.reuse, 0x2, R24 ;  /* 0x00000002007c7825 */ /* 0x040fe200078e0218 */
[----:B------:R1:W3:Y:S03]  /*3300*/  LDG.E.U16 R185, desc[UR10][R116.64] ;  /* 0x0000000a74b97981 */ /* 0x0002e6000c1e1500 */
[C---:B------:R-:W-:Y:S01]  /*3310*/  IMAD.WIDE R128, R0.reuse, 0x2, R14 ;  /* 0x0000000200807825 */ /* 0x040fe200078e020e */
[----:B------:R1:W3:Y:S03]  /*3320*/  LDG.E.U16 R88, desc[UR10][R124.64] ;  /* 0x0000000a7c587981 */ /* 0x0002e6000c1e1500 */
[C---:B0-----:R-:W-:Y:S01]  /*3330*/  IMAD.WIDE R114, R0.reuse, 0x2, R50 ;  /* 0x0000000200727825 */ /* 0x041fe200078e0232 */
[----:B------:R-:W3:Y:S03]  /*3340*/  LDG.E.U16 R111, desc[UR10][R128.64] ;  /* 0x0000000a806f7981 */ /* 0x000ee6000c1e1500 */
[C---:B-1----:R-:W-:Y:S01]  /*3350*/  IMAD.WIDE R116, R0.reuse, 0x2, R36 ;  /* 0x0000000200747825 */ /* 0x042fe200078e0224 */
[----:B------:R0:W3:Y:S03]  /*3360*/  LDG.E.U16 R218, desc[UR10][R114.64] ;  /* 0x0000000a72da7981 */ /* 0x0000e6000c1e1500 */
[C---:B------:R-:W-:Y:S01]  /*3370*/  IMAD.WIDE R124, R0.reuse, 0x2, R38 ;  /* 0x00000002007c7825 */ /* 0x040fe200078e0226 */
[----:B------:R1:W3:Y:S04]  /*3380*/  LDG.E.U16 R181, desc[UR10][R116.64] ;  /* 0x0000000a74b57981 */ /* 0x0002e8000c1e1500 */
[----:B------:R-:W4:Y:S01]  /*3390*/  LDG.E.U16 R182, desc[UR10][R124.64] ;  /* 0x0000000a7cb67981 */ /* 0x000f22000c1e1500 */
[----:B0-----:R-:W-:-:S04]  /*33a0*/  IMAD.WIDE R114, R0, 0x2, R188 ;  /* 0x0000000200727825 */ /* 0x001fc800078e02bc */
[----:B-1----:R-:W-:Y:S01]  /*33b0*/  IMAD.WIDE R116, R0, 0x2, R46 ;  /* 0x0000000200747825 */ /* 0x002fe200078e022e */
[----:B------:R0:W4:Y:S04]  /*33c0*/  LDG.E.U16 R219, desc[UR10][R114.64] ;  /* 0x0000000a72db7981 */ /* 0x000128000c1e1500 */
[----:B------:R1:W4:Y:S01]  /*33d0*/  LDG.E.U16 R184, desc[UR10][R116.64] ;  /* 0x0000000a74b87981 */ /* 0x000322000c1e1500 */
[----:B0-----:R-:W-:-:S04]  /*33e0*/  FMNMX3 R114, R66, R53, R58, !PT ;  /* 0x0000003542727276 */ /* 0x001fc8000780003a */
[----:B------:R-:W-:-:S04]  /*33f0*/  FMNMX3 R114, R114, R55, R59, !PT ;  /* 0x0000003772727276 */ /* 0x000fc8000780003b */
        /* <DEDUP_REMOVED lines=8> */
[----:B------:R-:W-:Y:S01]  /*3480*/  FMNMX3 R114, R114, R77, R75, !PT ;  /* 0x0000004d72727276 */ /* 0x000fe2000780004b */
[----:B------:R-:W-:-:S03]  /*3490*/  FMUL R119, R119, UR5 ;  /* 0x0000000577777c20 */ /* 0x000fc60008400000 */
[----:B------:R-:W-:Y:S01]  /*34a0*/  FMNMX3 R114, R114, R69, R63, !PT ;  /* 0x0000004572727276 */ /* 0x000fe2000780003f */
[----:B------:R-:W-:Y:S01]  /*34b0*/  FMUL R118, R118, UR5 ;  /* 0x0000000576767c20 */ /* 0x000fe20008400000 */
[----:B------:R-:W-:Y:S02]  /*34c0*/  FSEL R158, R119, -INF , P6 ;  /* 0xff800000779e7808 */ /* 0x000fe40003000000 */
[----:B------:R-:W-:Y:S01]  /*34d0*/  FMNMX3 R114, R114, R113, R112, !PT ;  /* 0x0000007172727276 */ /* 0x000fe20007800070 */
[----:B------:R-:W-:Y:S01]  /*34e0*/  FMUL R156, R174, UR5 ;  /* 0x00000005ae9c7c20 */ /* 0x000fe20008400000 */
[----:B------:R-:W-:Y:S01]  /*34f0*/  ISETP.GE.AND P6, PT, R7, R151, PT ;  /* 0x000000970700720c */ /* 0x000fe20003fc6270 */
[----:B------:R-:W-:Y:S01]  /*3500*/  FMUL R175, R175, UR5 ;  /* 0x00000005afaf7c20 */ /* 0x000fe20008400000 */
[----:B------:R-:W-:Y:S01]  /*3510*/  FMNMX3 R114, R114, R108, R110, !PT ;  /* 0x0000006c72727276 */ /* 0x000fe2000780006e */
[----:B------:R-:W-:Y:S01]  /*3520*/  FMUL R134, R134, UR5 ;  /* 0x0000000586867c20 */ /* 0x000fe20008400000 */
[----:B------:R-:W-:Y:S01]  /*3530*/  FSEL R159, R118, -INF , P3 ;  /* 0xff800000769f7808 */ /* 0x000fe20001800000 */
[----:B------:R-:W-:Y:S01]  /*3540*/  FMUL R135, R135, UR5 ;  /* 0x0000000587877c20 */ /* 0x000fe20008400000 */
[----:B------:R-:W-:Y:S01]  /*3550*/  ISETP.GE.AND P3, PT, R7, R52, PT ;  /* 0x000000340700720c */ /* 0x000fe20003f66270 */
[----:B------:R-:W-:Y:S01]  /*3560*/  FMUL R126, R126, UR5 ;  /* 0x000000057e7e7c20 */ /* 0x000fe20008400000 */
[----:B------:R-:W-:Y:S01]  /*3570*/  FSEL R156, R156, -INF , P6 ;  /* 0xff8000009c9c7808 */ /* 0x000fe20003000000 */
[----:B------:R-:W-:Y:S01]  /*3580*/  FMUL R127, R127, UR5 ;  /* 0x000000057f7f7c20 */ /* 0x000fe20008400000 */
[----:B------:R-:W-:Y:S01]  /*3590*/  FMNMX3 R114, R114, R99, R81, !PT ;  /* 0x0000006372727276 */ /* 0x000fe20007800051 */
[----:B------:R-:W-:Y:S01]  /*35a0*/  FMUL R129, R142, UR5 ;  /* 0x000000058e817c20 */ /* 0x000fe20008400000 */
[----:B------:R-:W-:Y:S01]  /*35b0*/  ISETP.GE.AND P6, PT, R7, R149, PT ;  /* 0x000000950700720c */ /* 0x000fe20003fc6270 */
[----:B------:R-:W-:Y:S01]  /*35c0*/  FMUL R124, R178, UR5 ;  /* 0x00000005b27c7c20 */ /* 0x000fe20008400000 */
[----:B------:R-:W-:Y:S01]  /*35d0*/  FSEL R149, R175, -INF , P3 ;  /* 0xff800000af957808 */ /* 0x000fe20001800000 */
[----:B------:R-:W4:Y:S01]  /*35e0*/  LDL R174, [R1+0x60] ;  /* 0x0000600001ae7983 */ /* 0x000f220000100800 */
[----:B------:R-:W-:-:S02]  /*35f0*/  ISETP.GE.AND P3, PT, R7, R150, PT ;  /* 0x000000960700720c */ /* 0x000fc40003f66270 */
[--C-:B------:R-:W-:Y:S02]  /*3600*/  SHF.R.U32.HI R7, RZ, 0xd, R130.reuse ;  /* 0x0000000dff077819 */ /* 0x100fe40000011682 */
[----:B------:R-:W-:Y:S02]  /*3610*/  FMNMX R115, R80, R114, !PT ;  /* 0x0000007250737209 */ /* 0x000fe40007800000 */
[----:B------:R-:W-:Y:S02]  /*3620*/  FSEL R140, R134, -INF , P3 ;  /* 0xff800000868c7808 */ /* 0x000fe40001800000 */
[----:B------:R-:W-:Y:S01]  /*3630*/  LOP3.LUT P3, RZ, R7, 0x1, RZ, 0xc0, !PT ;  /* 0x0000000107ff7812 */ /* 0x000fe2000786c0ff */
[----:B------:R-:W0:Y:S01]  /*3640*/  SHFL.BFLY PT, R114, R115, 0x2, 0x1f ;  /* 0x0c401f0073727f89 */ /* 0x000e2200000e0000 */
[----:B------:R-:W-:Y:S02]  /*3650*/  SHF.R.U32.HI R7, RZ, 0xc, R130 ;  /* 0x0000000cff077819 */ /* 0x000fe40000011682 */
[----:B------:R-:W-:-:S02]  /*3660*/  FSEL R135, R135, -INF , P6 ;  /* 0xff80000087877808 */ /* 0x000fc40003000000 */
[----:B------:R-:W-:Y:S02]  /*3670*/  LOP3.LUT P6, RZ, R7, 0x1, RZ, 0xc0, !PT ;  /* 0x0000000107ff7812 */ /* 0x000fe400078cc0ff */
[--C-:B------:R-:W-:Y:S02]  /*3680*/  SHF.R.U32.HI R7, RZ, 0x9, R130.reuse ;  /* 0x00000009ff077819 */ /* 0x100fe40000011682 */
[----:B------:R-:W-:Y:S02]  /*3690*/  FSEL R133, R126, -INF , P4 ;  /* 0xff8000007e857808 */ /* 0x000fe40002000000 */
[----:B------:R-:W-:Y:S02]  /*36a0*/  LOP3.LUT P4, RZ, R7, 0x1, RZ, 0xc0, !PT ;  /* 0x0000000107ff7812 */ /* 0x000fe4000788c0ff */
[----:B------:R-:W-:Y:S02]  /*36b0*/  SHF.R.U32.HI R7, RZ, 0x8, R130 ;  /* 0x00000008ff077819 */ /* 0x000fe40000011682 */
[----:B------:R-:W-:-:S02]  /*36c0*/  FSEL R132, R127, -INF , P2 ;  /* 0xff8000007f847808 */ /* 0x000fc40001000000 */
[----:B------:R-:W-:Y:S02]  /*36d0*/  LOP3.LUT P2, RZ, R7, 0x1, RZ, 0xc0, !PT ;  /* 0x0000000107ff7812 */ /* 0x000fe4000784c0ff */
[--C-:B------:R-:W-:Y:S01]  /*36e0*/  SHF.R.U32.HI R7, RZ, 0x5, R130.reuse ;  /* 0x00000005ff077819 */ /* 0x100fe20000011682 */
[----:B------:R-:W-:Y:S01]  /*36f0*/  FMUL R126, R143, UR5 ;  /* 0x000000058f7e7c20 */ /* 0x000fe20008400000 */
[----:B------:R-:W-:Y:S02]  /*3700*/  FSEL R129, R129, -INF , P1 ;  /* 0xff80000081817808 */ /* 0x000fe40000800000 */
[----:B------:R-:W-:Y:S02]  /*3710*/  LOP3.LUT P1, RZ, R7, 0x1, RZ, 0xc0, !PT ;  /* 0x0000000107ff7812 */ /* 0x000fe4000782c0ff */
[----:B------:R-:W-:Y:S02]  /*3720*/  SHF.R.U32.HI R7, RZ, 0x4, R130 ;  /* 0x00000004ff077819 */ /* 0x000fe40000011682 */
[----:B------:R-:W-:-:S02]  /*3730*/  FSEL R126, R126, -INF , P5 ;  /* 0xff8000007e7e7808 */ /* 0x000fc40002800000 */
[----:B------:R-:W-:Y:S02]  /*3740*/  LOP3.LUT P5, RZ, R7, 0x1, RZ, 0xc0, !PT ;  /* 0x0000000107ff7812 */ /* 0x000fe400078ac0ff */
[----:B0-----:R-:W-:Y:S02]  /*3750*/  FMNMX R115, R115, R114, !PT ;  /* 0x0000007273737209 */ /* 0x001fe40007800000 */
[----:B------:R-:W-:-:S03]  /*3760*/  FMNMX3 R7, R70, R72, R73, !PT ;  /* 0x0000004846077276 */ /* 0x000fc60007800049 */
[----:B------:R-:W0:Y:S01]  /*3770*/  SHFL.BFLY PT, R114, R115, 0x1, 0x1f ;  /* 0x0c201f0073727f89 */ /* 0x000e2200000e0000 */
[----:B------:R-:W-:-:S04]  /*3780*/  FMNMX3 R7, R7, R71, R84, !PT ;  /* 0x0000004707077276 */ /* 0x000fc80007800054 */
[----:B------:R-:W-:-:S04]  /*3790*/  FMNMX3 R7, R7, R92, R100, !PT ;  /* 0x0000005c07077276 */ /* 0x000fc80007800064 */
[----:B------:R-:W-:-:S04]  /*37a0*/  FMNMX3 R7, R7, R101, R139, !PT ;  /* 0x0000006507077276 */ /* 0x000fc8000780008b */
[----:B------:R-:W-:-:S04]  /*37b0*/  FMNMX3 R7, R7, R137, R136, !PT ;  /* 0x0000008907077276 */ /* 0x000fc80007800088 */
[----:B------:R-:W-:-:S04]  /*37c0*/  FMNMX3 R7, R7, R131, R148, !PT ;  /* 0x0000008307077276 */ /* 0x000fc80007800094 */
[----:B------:R-:W-:Y:S02]  /*37d0*/  FMNMX3 R7, R7, R138, R159, !PT ;  /* 0x0000008a07077276 */ /* 0x000fe4000780009f */
[----:B0-----:R-:W-:Y:S02]  /*37e0*/  FMNMX3 R52, R115, R114, R199, !PT ;  /* 0x0000007273347276 */ /* 0x001fe400078000c7 */
[----:B------:R-:W-:-:S04]  /*37f0*/  FMNMX3 R7, R7, R158, R156, !PT ;  /* 0x0000009e07077276 */ /* 0x000fc8000780009c */
[----:B------:R-:W-:Y:S01]  /*3800*/  FMNMX3 R7, R7, R149, R140, !PT ;  /* 0x0000009507077276 */ /* 0x000fe2000780008c */
[--C-:B------:R-:W-:Y:S01]  /*3810*/  FADD R54, R54, -R52.reuse ;  /* 0x8000003436367221 */ /* 0x100fe20000000000 */
[--C-:B------:R-:W-:Y:S02]  /*3820*/  FADD R55, R55, -R52.reuse ;  /* 0x8000003437377221 */ /* 0x100fe40000000000 */
[----:B------:R-:W-:Y:S01]  /*3830*/  FMNMX3 R7, R7, R135, R133, !PT ;  /* 0x0000008707077276 */ /* 0x000fe20007800085 */
[----:B------:R-:W-:Y:S01]  /*3840*/  FMUL R54, R54, 1.4426950216293334961 ;  /* 0x3fb8aa3b36367820 */ /* 0x000fe20000400000 */
[--C-:B------:R-:W-:Y:S01]  /*3850*/  FADD R56, R56, -R52.reuse ;  /* 0x8000003438387221 */ /* 0x100fe20000000000 */
[----:B------:R-:W-:Y:S01]  /*3860*/  FMUL R118, R179, UR5 ;  /* 0x00000005b3767c20 */ /* 0x000fe20008400000 */
[----:B------:R-:W-:Y:S01]  /*3870*/  FMUL R114, R170, UR5 ;  /* 0x00000005aa727c20 */ /* 0x000fe20008400000 */
[----:B------:R-:W-:Y:S02]  /*3880*/  FSEL R124, R124, -INF , !P3 ;  /* 0xff8000007c7c7808 */ /* 0x000fe40005800000 */
[----:B------:R-:W-:Y:S01]  /*3890*/  FMNMX3 R7, R7, R132, R129, !PT ;  /* 0x0000008407077276 */ /* 0x000fe20007800081 */
[--C-:B------:R-:W-:Y:S01]  /*38a0*/  FADD R164, R53, -R52.reuse ;  /* 0x8000003435a47221 */ /* 0x100fe20000000000 */
[----:B------:R-:W-:Y:S01]  /*38b0*/  FMUL R55, R55, 1.4426950216293334961 ;  /* 0x3fb8aa3b37377820 */ /* 0x000fe20000400000 */
[----:B------:R0:W-:Y:S01]  /*38c0*/  MUFU.EX2 R157, R54 ;  /* 0x00000036009d7308 */ /* 0x0001e20000000800 */
[----:B------:R-:W-:Y:S01]  /*38d0*/  FMUL R56, R56, 1.4426950216293334961 ;  /* 0x3fb8aa3b38387820 */ /* 0x000fe20000400000 */
[----:B------:R-:W-:Y:S01]  /*38e0*/  FADD R57, R57, -R52 ;  /* 0x8000003439397221 */ /* 0x000fe20000000000 */
[----:B------:R-:W-:Y:S01]  /*38f0*/  FMUL R53, R171, UR5 ;  /* 0x00000005ab357c20 */ /* 0x000fe20008400000 */
[----:B------:R-:W-:-:S02]  /*3900*/  SHF.R.U32.HI R130, RZ, 0x1, R130 ;  /* 0x00000001ff827819 */ /* 0x000fc40000011682 */
[----:B------:R-:W-:Y:S02]  /*3910*/  FSEL R118, R118, -INF , !P6 ;  /* 0xff80000076767808 */ /* 0x000fe40007000000 */
[----:B------:R-:W-:Y:S01]  /*3920*/  FSEL R114, R114, -INF , !P4 ;  /* 0xff80000072727808 */ /* 0x000fe20006000000 */
[----:B0-----:R-:W-:Y:S01]  /*3930*/  FMUL R54, R166, UR5 ;  /* 0x00000005a6367c20 */ /* 0x001fe20008400000 */
[----:B------:R-:W-:Y:S01]  /*3940*/  FMNMX3 R7, R7, R126, R124, !PT ;  /* 0x0000007e07077276 */ /* 0x000fe2000780007c */
[----:B------:R-:W-:Y:S01]  /*3950*/  FADD R59, R59, -R52 ;  /* 0x800000343b3b7221 */ /* 0x000fe20000000000 */
[----:B------:R0:W-:Y:S01]  /*3960*/  MUFU.EX2 R161, R55 ;  /* 0x0000003700a17308 */ /* 0x0001e20000000800 */
[----:B------:R-:W-:Y:S01]  /*3970*/  FMUL R57, R57, 1.4426950216293334961 ;  /* 0x3fb8aa3b39397820 */ /* 0x000fe20000400000 */
[----:B------:R-:W-:Y:S02]  /*3980*/  LOP3.LUT P3, RZ, R130, 0x1, RZ, 0xc0, !PT ;  /* 0x0000000182ff7812 */ /* 0x000fe4000786c0ff */
[----:B------:R-:W-:-:S02]  /*3990*/  FSEL R53, R53, -INF , !P2 ;  /* 0xff80000035357808 */ /* 0x000fc40005000000 */
[----:B------:R-:W-:Y:S02]  /*39a0*/  FSEL R54, R54, -INF , !P1 ;  /* 0xff80000036367808 */ /* 0x000fe40004800000 */
[----:B------:R1:W-:Y:S01]  /*39b0*/  MUFU.EX2 R151, R56 ;  /* 0x0000003800977308 */ /* 0x0003e20000000800 */
[----:B0-----:R-:W-:Y:S01]  /*39c0*/  FMUL R55, R167, UR5 ;  /* 0x00000005a7377c20 */ /* 0x001fe20008400000 */
[----:B------:R-:W-:Y:S01]  /*39d0*/  FMNMX3 R7, R7, R118, R114, !PT ;  /* 0x0000007607077276 */ /* 0x000fe20007800072 */
[----:B------:R-:W-:Y:S01]  /*39e0*/  FMUL R59, R59, 1.4426950216293334961 ;  /* 0x3fb8aa3b3b3b7820 */ /* 0x000fe20000400000 */
[----:B------:R-:W-:Y:S01]  /*39f0*/  FADD R74, R74, -R52 ;  /* 0x800000344a4a7221 */ /* 0x000fe20000000000 */
[----:B-1----:R-:W-:-:S03]  /*3a00*/  FMUL R56, R186, UR5 ;  /* 0x00000005ba387c20 */ /* 0x002fc60008400000 */
[----:B------:R0:W-:Y:S01]  /*3a10*/  MUFU.EX2 R141, R57 ;  /* 0x00000039008d7308 */ /* 0x0001e20000000800 */
[----:B------:R-:W-:Y:S02]  /*3a20*/  FSEL R55, R55, -INF , !P5 ;  /* 0xff80000037377808 */ /* 0x000fe40006800000 */
[----:B------:R-:W-:Y:S02]  /*3a30*/  FMNMX3 R7, R7, R53, R54, !PT ;  /* 0x0000003507077276 */ /* 0x000fe40007800036 */
[----:B------:R-:W-:Y:S01]  /*3a40*/  FSEL R56, R56, -INF , !P3 ;  /* 0xff80000038387808 */ /* 0x000fe20005800000 */
[----:B0-----:R-:W-:Y:S02]  /*3a50*/  FMUL R57, R187, UR5 ;  /* 0x00000005bb397c20 */ /* 0x001fe40008400000 */
[----:B------:R0:W-:Y:S01]  /*3a60*/  MUFU.EX2 R160, R59 ;  /* 0x0000003b00a07308 */ /* 0x0001e20000000800 */
[----:B------:R-:W-:Y:S01]  /*3a70*/  FADD R64, R64, -R52 ;  /* 0x8000003440407221 */ /* 0x000fe20000000000 */
[----:B------:R-:W-:-:S02]  /*3a80*/  FMNMX3 R7, R7, R55, R56, !PT ;  /* 0x0000003707077276 */ /* 0x000fc40007800038 */
[----:B------:R-:W-:Y:S01]  /*3a90*/  FSEL R57, R57, -INF , P0 ;  /* 0xff80000039397808 */ /* 0x000fe20000000000 */
[----:B------:R-:W-:Y:S01]  /*3aa0*/  FMUL R64, R64, 1.4426950216293334961 ;  /* 0x3fb8aa3b40407820 */ /* 0x000fe20000400000 */
[----:B0-----:R-:W-:Y:S02]  /*3ab0*/  FMUL R59, R74, 1.4426950216293334961 ;  /* 0x3fb8aa3b4a3b7820 */ /* 0x001fe40000400000 */
[----:B------:R-:W0:Y:S01]  /*3ac0*/  S2R R74, SR_TID.X ;  /* 0x00000000004a7919 */ /* 0x000e220000002100 */
[----:B------:R-:W-:Y:S01]  /*3ad0*/  FMNMX R7, R57, R7, !PT ;  /* 0x0000000739077209 */ /* 0x000fe20007800000 */
[----:B------:R1:W-:Y:S04]  /*3ae0*/  MUFU.EX2 R150, R64 ;  /* 0x0000004000967308 */ /* 0x0003e80000000800 */
[----:B-1----:R-:W1:Y:S01]  /*3af0*/  SHFL.BFLY PT, R64, R7, 0x2, 0x1f ;  /* 0x0c401f0007407f89 */ /* 0x002e6200000e0000 */
[--C-:B------:R-:W-:Y:S01]  /*3b00*/  FADD R68, R68, -R52.reuse ;  /* 0x8000003444447221 */ /* 0x100fe20000000000 */
[----:B------:R-:W-:Y:S01]  /*3b10*/  FADD R69, R69, -R52 ;  /* 0x8000003445457221 */ /* 0x000fe20000000000 */
[----:B------:R-:W-:-:S02]  /*3b20*/  LOP3.LUT R119, R252, 0x7f, RZ, 0xc0, !PT ;  /* 0x0000007ffc777812 */ /* 0x000fc400078ec0ff */
[----:B------:R-:W-:Y:S01]  /*3b30*/  FMUL R68, R68, 1.4426950216293334961 ;  /* 0x3fb8aa3b44447820 */ /* 0x000fe20000400000 */
[----:B------:R-:W-:Y:S01]  /*3b40*/  FMUL R69, R69, 1.4426950216293334961 ;  /* 0x3fb8aa3b45457820 */ /* 0x000fe20000400000 */
[--C-:B------:R-:W-:Y:S01]  /*3b50*/  FADD R58, R58, -R52.reuse ;  /* 0x800000343a3a7221 */ /* 0x100fe20000000000 */
[--C-:B------:R-:W-:Y:S01]  /*3b60*/  FADD R61, R61, -R52.reuse ;  /* 0x800000343d3d7221 */ /* 0x100fe20000000000 */
[----:B------:R-:W-:Y:S01]  /*3b70*/  IMAD.SHL.U32 R119, R119, 0x2, RZ ;  /* 0x0000000277777824 */ /* 0x000fe200078e00ff */
[----:B------:R-:W-:Y:S01]  /*3b80*/  BAR.SYNC.DEFER_BLOCKING 0x0 ;  /* 0x0000000000007b1d */ /* 0x000fe20000010000 */
[----:B------:R-:W-:Y:S01]  /*3b90*/  FMUL R58, R58, 1.4426950216293334961 ;  /* 0x3fb8aa3b3a3a7820 */ /* 0x000fe20000400000 */
[----:B------:R-:W-:Y:S01]  /*3ba0*/  FADD R75, R75, -R52 ;  /* 0x800000344b4b7221 */ /* 0x000fe20000000000 */
[----:B------:R-:W-:-:S03]  /*3bb0*/  FMUL R61, R61, 1.4426950216293334961 ;  /* 0x3fb8aa3b3d3d7820 */ /* 0x000fc60000400000 */
[----:B------:R1:W-:Y:S01]  /*3bc0*/  MUFU.EX2 R130, R68 ;  /* 0x0000004400827308 */ /* 0x0003e20000000800 */
[----:B0-----:R-:W-:Y:S02]  /*3bd0*/  LOP3.LUT R117, R74, 0x7, RZ, 0xc0, !PT ;  /* 0x000000074a757812 */ /* 0x001fe400078ec0ff */
[----:B-1----:R-:W-:Y:S01]  /*3be0*/  FMNMX R7, R7, R64, !PT ;  /* 0x0000004007077209 */ /* 0x002fe20007800000 */
[--C-:B------:R-:W-:Y:S02]  /*3bf0*/  FADD R64, R63, -R52.reuse ;  /* 0x800000343f407221 */ /* 0x100fe40000000000 */
[----:B------:R-:W-:Y:S02]  /*3c00*/  IMAD R117, R117, 0x110, RZ ;  /* 0x0000011075757824 */ /* 0x000fe400078e02ff */
[----:B------:R0:W-:Y:S01]  /*3c10*/  MUFU.EX2 R63, R69 ;  /* 0x00000045003f7308 */ /* 0x0001e20000000800 */
[----:B------:R-:W1:Y:S01]  /*3c20*/  SHFL.BFLY PT, R68, R7, 0x1, 0x1f ;  /* 0x0c201f0007447f89 */ /* 0x000e6200000e0000 */
[--C-:B------:R-:W-:Y:S01]  /*3c30*/  FADD R78, R78, -R52.reuse ;  /* 0x800000344e4e7221 */ /* 0x100fe20000000000 */
[----:B------:R-:W-:Y:S01]  /*3c40*/  FADD R127, R67, -R52 ;  /* 0x80000034437f7221 */ /* 0x000fe20000000000 */
[----:B0-----:R-:W-:-:S02]  /*3c50*/  SHF.L.U32 R69, R74, 0x1, RZ ;  /* 0x000000014a457819 */ /* 0x001fc400000006ff */
[----:B------:R-:W-:Y:S01]  /*3c60*/  LOP3.LUT R74, R74, 0x7f, RZ, 0xc0, !PT ;  /* 0x0000007f4a4a7812 */ /* 0x000fe200078ec0ff */
[----:B--2---:R0:W-:Y:S01]  /*3c70*/  STS.U16 [R119+UR6+0x1000], R62 ;  /* 0x0010003e77007988 */ /* 0x0041e20008000406 */
[----:B------:R-:W-:Y:S01]  /*3c80*/  LOP3.LUT R67, R119, 0x10, RZ, 0x3c, !PT ;  /* 0x0000001077437812 */ /* 0x000fe200078e3cff */
[----:B------:R2:W-:Y:S01]  /*3c90*/  MUFU.EX2 R162, R58 ;  /* 0x0000003a00a27308 */ /* 0x0005e20000000800 */
[----:B------:R-:W-:Y:S01]  /*3ca0*/  LOP3.LUT R117, R117, 0x30, R69, 0x78, !PT ;  /* 0x0000003075757812 */ /* 0x000fe200078e7845 */
[----:B------:R-:W-:Y:S01]  /*3cb0*/  IMAD.SHL.U32 R74, R74, 0x2, RZ ;  /* 0x000000024a4a7824 */ /* 0x000fe200078e00ff */
[----:B------:R-:W-:Y:S01]  /*3cc0*/  LOP3.LUT R69, R119, 0x20, RZ, 0x3c, !PT ;  /* 0x0000002077457812 */ /* 0x000fe200078e3cff */
[----:B------:R-:W-:Y:S01]  /*3cd0*/  STS.U16 [R119+UR6], R177 ;  /* 0x000000b177007988 */ /* 0x000fe20008000406 */
[----:B0-----:R-:W-:-:S03]  /*3ce0*/  FMUL R62, R75, 1.4426950216293334961 ;  /* 0x3fb8aa3b4b3e7820 */ /* 0x001fc60000400000 */
[----:B------:R0:W-:Y:S01]  /*3cf0*/  MUFU.EX2 R143, R61 ;  /* 0x0000003d008f7308 */ /* 0x0001e20000000800 */
[----:B--2---:R-:W-:Y:S01]  /*3d00*/  FMUL R58, R78, 1.4426950216293334961 ;  /* 0x3fb8aa3b4e3a7820 */ /* 0x004fe20000400000 */
[C---:B------:R-:W-:Y:S01]  /*3d10*/  LOP3.LUT R75, R119.reuse, 0x30, RZ, 0x3c, !PT ;  /* 0x00000030774b7812 */ /* 0x040fe200078e3cff */
[----:B------:R-:W-:Y:S01]  /*3d20*/  STS.U16 [R119+UR6+0x800], R176 ;  /* 0x000800b077007988 */ /* 0x000fe20008000406 */
[----:B------:R-:W-:-:S03]  /*3d30*/  LOP3.LUT R78, R119, 0x40, RZ, 0x3c, !PT ;  /* 0x00000040774e7812 */ /* 0x000fc600078e3cff */
[----:B---3--:R2:W-:Y:S01]  /*3d40*/  STS.U16 [R119+UR6+0x1800], R185 ;  /* 0x001800b977007988 */ /* 0x0085e20008000406 */
[----:B0-----:R-:W-:Y:S01]  /*3d50*/  FADD R61, R77, -R52 ;  /* 0x800000344d3d7221 */ /* 0x001fe20000000000 */
[----:B------:R-:W-:Y:S02]  /*3d60*/  LOP3.LUT R77, R119, 0x50, RZ, 0x3c, !PT ;  /* 0x00000050774d7812 */ /* 0x000fe400078e3cff */
[----:B------:R-:W-:Y:S01]  /*3d70*/  STS.U16 [R67+UR6+0x100], R172 ;  /* 0x000100ac43007988 */ /* 0x000fe20008000406 */
[----:B------:R-:W-:-:S03]  /*3d80*/  LOP3.LUT R74, R74, 0x70, RZ, 0x3c, !PT ;  /* 0x000000704a4a7812 */ /* 0x000fc600078e3cff */
[----:B------:R-:W-:Y:S01]  /*3d90*/  STS.U16 [R67+UR6+0x900], R168 ;  /* 0x000900a843007988 */ /* 0x000fe20008000406 */
[----:B--2---:R-:W-:-:S03]  /*3da0*/  LOP3.LUT R119, R119, 0x60, RZ, 0x3c, !PT ;  /* 0x0000006077777812 */ /* 0x004fc600078e3cff */
        /* <DEDUP_REMOVED lines=9> */
[----:B----4-:R0:W-:Y:S01]  /*3e40*/  STS.U16 [R75+UR6+0x1b00], R182 ;  /* 0x001b00b64b007988 */ /* 0x0101e20008000406 */
[----:B------:R-:W-:-:S03]  /*3e50*/  FADD R60, R60, -R52 ;  /* 0x800000343c3c7221 */ /* 0x000fc60000000000 */
        /* <DEDUP_REMOVED lines=9> */
[----:B------:R2:W-:Y:S04]  /*3ef0*/  STS.U16 [R119+UR6+0xe00], R86 ;  /* 0x000e005677007988 */ /* 0x0005e80008000406 */
[----:B------:R-:W-:Y:S04]  /*3f00*/  STS.U16 [R119+UR6+0x1600], R88 ;  /* 0x0016005877007988 */ /* 0x000fe80008000406 */
[----:B------:R-:W-:Y:S04]  /*3f10*/  STS.U16 [R119+UR6+0x1e00], R218 ;  /* 0x001e00da77007988 */ /* 0x000fe80008000406 */
[----:B------:R-:W-:Y:S04]  /*3f20*/  STS.U16 [R74+UR6+0x700], R82 ;  /* 0x000700524a007988 */ /* 0x000fe80008000406 */
[----:B------:R3:W-:Y:S04]  /*3f30*/  STS.U16 [R74+UR6+0xf00], R85 ;  /* 0x000f00554a007988 */ /* 0x0007e80008000406 */
[----:B------:R-:W-:Y:S04]  /*3f40*/  STS.U16 [R74+UR6+0x1700], R173 ;  /* 0x001700ad4a007988 */ /* 0x000fe80008000406 */
[----:B------:R-:W-:Y:S01]  /*3f50*/  STS.U16 [R74+UR6+0x1f00], R219 ;  /* 0x001f00db4a007988 */ /* 0x000fe20008000406 */
[----:B------:R-:W-:Y:S01]  /*3f60*/  FMUL R60, R60, 1.4426950216293334961 ;  /* 0x3fb8aa3b3c3c7820 */ /* 0x000fe20000400000 */
[----:B------:R-:W-:Y:S01]  /*3f70*/  FADD R76, R76, -R52 ;  /* 0x800000344c4c7221 */ /* 0x000fe20000000000 */
[----:B-1----:R-:W-:-:S02]  /*3f80*/  FMNMX3 R7, R7, R68, R198, !PT ;  /* 0x0000004407077276 */ /* 0x002fc400078000c6 */
[----:B------:R1:W-:Y:S01]  /*3f90*/  MUFU.EX2 R134, R60 ;  /* 0x0000003c00867308 */ /* 0x0003e20000000800 */
[----:B------:R-:W-:Y:S02]  /*3fa0*/  FADD R79, R79, -R52 ;  /* 0x800000344f4f7221 */ /* 0x000fe40000000000 */
[----:B------:R-:W-:Y:S01]  /*3fb0*/  FADD R72, R72, -R7 ;  /* 0x8000000748487221 */ /* 0x000fe20000000000 */
[----:B-1----:R-:W-:Y:S01]  /*3fc0*/  FMUL R60, R76, 1.4426950216293334961 ;  /* 0x3fb8aa3b4c3c7820 */ /* 0x002fe20000400000 */
[----:B------:R-:W-:Y:S01]  /*3fd0*/  FADD R76, -R52, R199 ;  /* 0x000000c7344c7221 */ /* 0x000fe20000000100 */
[----:B0-----:R-:W-:-:S03]  /*3fe0*/  FADD R75, R70, -R7 ;  /* 0x80000007464b7221 */ /* 0x001fc60000000000 */
[----:B------:R-:W-:Y:S01]  /*3ff0*/  FMUL R76, R76, 1.4426950216293334961 ;  /* 0x3fb8aa3b4c4c7820 */ /* 0x000fe20000400000 */
[--C-:B------:R-:W-:Y:S01]  /*4000*/  FADD R65, R65, -R52.reuse ;  /* 0x8000003441417221 */ /* 0x100fe20000000000 */
[----:B------:R-:W-:Y:S01]  /*4010*/  FMUL R72, R72, 1.4426950216293334961 ;  /* 0x3fb8aa3b48487820 */ /* 0x000fe20000400000 */
[----:B------:R-:W-:Y:S01]  /*4020*/  FADD R73, R73, -R7 ;  /* 0x8000000749497221 */ /* 0x000fe20000000000 */
[----:B------:R-:W0:Y:S01]  /*4030*/  MUFU.EX2 R70, R76 ;  /* 0x0000004c00467308 */ /* 0x000e220000000800 */
[----:B------:R-:W-:Y:S01]  /*4040*/  FMUL R79, R79, 1.4426950216293334961 ;  /* 0x3fb8aa3b4f4f7820 */ /* 0x000fe20000400000 */
[----:B------:R-:W-:Y:S01]  /*4050*/  FMUL R65, R65, 1.4426950216293334961 ;  /* 0x3fb8aa3b41417820 */ /* 0x000fe20000400000 */
[----:B------:R-:W-:Y:S01]  /*4060*/  FMUL R168, R73, 1.4426950216293334961 ;  /* 0x3fb8aa3b49a87820 */ /* 0x000fe20000400000 */
[--C-:B------:R-:W-:Y:S01]  /*4070*/  FADD R113, R113, -R52.reuse ;  /* 0x8000003471717221 */ /* 0x100fe20000000000 */
[----:B------:R-:W-:Y:S01]  /*4080*/  FADD R112, R112, -R52 ;  /* 0x8000003470707221 */ /* 0x000fe20000000000 */
[----:B------:R-:W-:Y:S01]  /*4090*/  FMUL R75, R75, 1.4426950216293334961 ;  /* 0x3fb8aa3b4b4b7820 */ /* 0x000fe20000400000 */
[----:B------:R-:W-:Y:S01]  /*40a0*/  FADD R73, -R7, R198 ;  /* 0x000000c607497221 */ /* 0x000fe20000000100 */
[----:B------:R1:W-:Y:S01]  /*40b0*/  MUFU.EX2 R167, R72 ;  /* 0x0000004800a77308 */ /* 0x0003e20000000800 */
[--C-:B------:R-:W-:Y:S01]  /*40c0*/  FADD R81, R81, -R52.reuse ;  /* 0x8000003451517221 */ /* 0x100fe20000000000 */
[--C-:B------:R-:W-:Y:S01]  /*40d0*/  FADD R80, R80, -R52.reuse ;  /* 0x8000003450507221 */ /* 0x100fe20000000000 */
[----:B------:R-:W-:Y:S01]  /*40e0*/  FADD R163, R66, -R52 ;  /* 0x8000003442a37221 */ /* 0x000fe20000000000 */
[----:B------:R-:W-:-:S04]  /*40f0*/  FMUL R66, R112, 1.4426950216293334961 ;  /* 0x3fb8aa3b70427820 */ /* 0x000fc80000400000 */
[----:B------:R-:W-:Y:S01]  /*4100*/  MUFU.EX2 R116, R79 ;  /* 0x0000004f00747308 */ /* 0x000fe20000000800 */
[----:B------:R-:W-:Y:S01]  /*4110*/  BAR.SYNC.DEFER_BLOCKING 0x0 ;  /* 0x0000000000007b1d */ /* 0x000fe20000010000 */
[--C-:B-1----:R-:W-:Y:S01]  /*4120*/  FADD R72, R71, -R7.reuse ;  /* 0x8000000747487221 */ /* 0x102fe20000000000 */
[----:B--2---:R-:W-:Y:S01]  /*4130*/  FMUL R86, R73, 1.4426950216293334961 ;  /* 0x3fb8aa3b49567820 */ /* 0x004fe20000400000 */
[----:B------:R-:W-:Y:S02]  /*4140*/  FMUL R112, R81, 1.4426950216293334961 ;  /* 0x3fb8aa3b51707820 */ /* 0x000fe40000400000 */
[----:B------:R-:W-:Y:S02]  /*4150*/  FMUL R166, R72, 1.4426950216293334961 ;  /* 0x3fb8aa3b48a67820 */ /* 0x000fe40000400000 */
[----:B------:R1:W-:Y:S01]  /*4160*/  MUFU.EX2 R142, R65 ;  /* 0x00000041008e7308 */ /* 0x0003e20000000800 */
[----:B------:R-:W-:-:S07]  /*4170*/  FADD R93, R84, -R7 ;  /* 0x80000007545d7221 */ /* 0x000fce0000000000 */
[----:B------:R2:W-:Y:S01]  /*4180*/  MUFU.EX2 R165, R75 ;  /* 0x0000004b00a57308 */ /* 0x0005e20000000800 */
[----:B-1----:R-:W-:Y:S01]  /*4190*/  FMUL R65, R113, 1.4426950216293334961 ;  /* 0x3fb8aa3b71417820 */ /* 0x002fe20000400000 */
[----:B------:R-:W-:Y:S01]  /*41a0*/  FMUL R113, R80, 1.4426950216293334961 ;  /* 0x3fb8aa3b50717820 */ /* 0x000fe20000400000 */
[----:B------:R-:W1:Y:S04]  /*41b0*/  LDSM.16.M88.4 R76, [R117+UR6] ;  /* 0x00000006754c783b */ /* 0x000e680008000200 */
[----:B--2---:R-:W2:Y:S04]  /*41c0*/  LDSM.16.M88.4 R72, [R117+UR6+0x800] ;  /* 0x000800067548783b */ /* 0x004ea80008000200 */
[----:B------:R-:W4:Y:S01]  /*41d0*/  LDSM.16.M88.4 R80, [R117+UR6+0x1000] ;  /* 0x001000067550783b */ /* 0x000f220008000200 */
[----:B------:R-:W-:Y:S01]  /*41e0*/  FMUL R163, R163, 1.4426950216293334961 ;  /* 0x3fb8aa3ba3a37820 */ /* 0x000fe20000400000 */
[----:B------:R-:W-:Y:S01]  /*41f0*/  FMUL R164, R164, 1.4426950216293334961 ;  /* 0x3fb8aa3ba4a47820 */ /* 0x000fe20000400000 */
[----:B0-----:R-:W-:Y:S01]  /*4200*/  FMUL R84, R70, R120 ;  /* 0x0000007846547220 */ /* 0x001fe20000400000 */
[----:B------:R-:W-:Y:S01]  /*4210*/  FMUL R120, R93, 1.4426950216293334961 ;  /* 0x3fb8aa3b5d787820 */ /* 0x000fe20000400000 */
[--C-:B------:R-:W-:Y:S01]  /*4220*/  FADD R96, R92, -R7.reuse ;  /* 0x800000075c607221 */ /* 0x100fe20000000000 */
[----:B------:R-:W0:Y:S01]  /*4230*/  MUFU.EX2 R71, R86 ;  /* 0x0000005600477308 */ /* 0x000e220000000800 */
[----:B------:R-:W5:Y:S07]  /*4240*/  LDSM.16.M88.4 R92, [R117+UR6+0x1800] ;  /* 0x00180006755c783b */ /* 0x000f6e0008000200 */
[----:B------:R-:W-:Y:S08]  /*4250*/  MUFU.EX2 R163, R163 ;  /* 0x000000a300a37308 */ /* 0x000ff00000000800 */
[----:B------:R-:W0:Y:S08]  /*4260*/  MUFU.EX2 R164, R164 ;  /* 0x000000a400a47308 */ /* 0x000e300000000800 */
[----:B------:R-:W-:Y:S08]  /*4270*/  MUFU.EX2 R168, R168 ;  /* 0x000000a800a87308 */ /* 0x000ff00000000800 */
[----:B------:R-:W1:Y:S01]  /*4280*/  MUFU.EX2 R166, R166 ;  /* 0x000000a600a67308 */ /* 0x000e620000000800 */
[--C-:B------:R-:W-:Y:S01]  /*4290*/  FADD R100, R100, -R7.reuse ;  /* 0x8000000764647221 */ /* 0x100fe20000000000 */
[----:B------:R-:W-:Y:S01]  /*42a0*/  FADD R101, R101, -R7 ;  /* 0x8000000765657221 */ /* 0x000fe20000000000 */
[--C-:B------:R-:W-:Y:S01]  /*42b0*/  FADD R99, R99, -R52.reuse ;  /* 0x8000003463637221 */ /* 0x100fe20000000000 */
[----:B---3--:R-:W-:Y:S01]  /*42c0*/  FMUL R85, R70, R121 ;  /* 0x0000007946557220 */ /* 0x008fe20000400000 */
[C---:B0-----:R-:W-:Y:S01]  /*42d0*/  FMUL R86, R71.reuse, R122 ;  /* 0x0000007a47567220 */ /* 0x041fe20000400000 */
[----:B------:R-:W-:Y:S01]  /*42e0*/  FMUL R87, R71, R123 ;  /* 0x0000007b47577220 */ /* 0x000fe20000400000 */
[----:B------:R-:W-:Y:S01]  /*42f0*/  FMUL R121, R96, 1.4426950216293334961 ;  /* 0x3fb8aa3b60797820 */ /* 0x000fe20000400000 */
[----:B------:R-:W-:Y:S01]  /*4300*/  FMUL R122, R100, 1.4426950216293334961 ;  /* 0x3fb8aa3b647a7820 */ /* 0x000fe20000400000 */
[----:B------:R-:W-:Y:S01]  /*4310*/  FMUL R123, R101, 1.4426950216293334961 ;  /* 0x3fb8aa3b657b7820 */ /* 0x000fe20000400000 */
[--C-:B------:R-:W-:Y:S01]  /*4320*/  FADD R125, R91, -R52.reuse ;  /* 0x800000345b7d7221 */ /* 0x100fe20000000000 */
[----:B------:R-:W-:Y:S01]  /*4330*/  FADD R115, R90, -R52 ;  /* 0x800000345a737221 */ /* 0x000fe20000000000 */
[----:B------:R-:W-:Y:S01]  /*4340*/  FMUL R99, R99, 1.4426950216293334961 ;  /* 0x3fb8aa3b63637820 */ /* 0x000fe20000400000 */
[----:B------:R-:W-:-:S02]  /*4350*/  F2FP.F16.F32.PACK_AB R88, R164, R163 ;  /* 0x000000a3a458723e */ /* 0x000fc400000000ff */
[----:B------:R-:W-:Y:S02]  /*4360*/  F2FP.F16.F32.PACK_AB R89, R167, R165 ;  /* 0x000000a5a759723e */ /* 0x000fe400000000ff */
[----:B------:R-:W-:Y:S02]  /*4370*/  F2FP.F16.F32.PACK_AB R90, R161, R162 ;  /* 0x000000a2a15a723e */ /* 0x000fe400000000ff */
[----:B-1----:R-:W-:Y:S01]  /*4380*/  F2FP.F16.F32.PACK_AB R91, R166, R168 ;  /* 0x000000a8a65b723e */ /* 0x002fe200000000ff */
[--C-:B------:R-:W-:Y:S01]  /*4390*/  FADD R128, R97, -R52.reuse ;  /* 0x8000003461807221 */ /* 0x100fe20000000000 */
[----:B------:R0:W-:Y:S01]  /*43a0*/  MUFU.EX2 R69, R99 ;  /* 0x0000006300457308 */ /* 0x0001e20000000800 */
[C---:B------:R-:W-:Y:S01]  /*43b0*/  FMUL R96, R70.reuse, R152 ;  /* 0x0000009846607220 */ /* 0x040fe20000400000 */
[C---:B------:R-:W-:Y:S01]  /*43c0*/  FMUL R97, R70.reuse, R153 ;  /* 0x0000009946617220 */ /* 0x040fe20000400000 */
[C---:B------:R-:W-:Y:S01]  /*43d0*/  FMUL R98, R71.reuse, R154 ;  /* 0x0000009a47627220 */ /* 0x040fe20000400000 */
[C---:B------:R-:W-:Y:S01]  /*43e0*/  FMUL R100, R70.reuse, R144 ;  /* 0x0000009046647220 */ /* 0x040fe20000400000 */
[----:B------:R-:W-:Y:S01]  /*43f0*/  FMUL R101, R70, R145 ;  /* 0x0000009146657220 */ /* 0x000fe20000400000 */
[C---:B------:R-:W-:Y:S01]  /*4400*/  FMUL R102, R71.reuse, R146 ;  /* 0x0000009247667220 */ /* 0x040fe20000400000 */
[C---:B------:R-:W-:Y:S01]  /*4410*/  FMUL R103, R71.reuse, R147 ;  /* 0x0000009347677220 */ /* 0x040fe20000400000 */
[----:B------:R-:W-:Y:S01]  /*4420*/  MUFU.EX2 R120, R120 ;  /* 0x0000007800787308 */ /* 0x000fe20000000800 */
[----:B0-----:R-:W-:Y:S01]  /*4430*/  FMUL R99, R71, R155 ;  /* 0x0000009b47637220 */ /* 0x001fe20000400000 */
[C---:B------:R-:W-:Y:S06]  /*4440*/  HMMA.16816.F32 R84, R88.reuse, R76, R84 ;  /* 0x0000004c5854723c */ /* 0x040fec0000001854 */
[----:B------:R-:W0:Y:S08]  /*4450*/  MUFU.EX2 R121, R121 ;  /* 0x0000007900797308 */ /* 0x000e300000000800 */
[----:B------:R-:W-:Y:S08]  /*4460*/  MUFU.EX2 R122, R122 ;  /* 0x0000007a007a7308 */ /* 0x000ff00000000800 */
[----:B------:R-:W1:Y:S01]  /*4470*/  MUFU.EX2 R123, R123 ;  /* 0x0000007b007b7308 */ /* 0x000e620000000800 */
[----:B------:R-:W-:Y:S01]  /*4480*/  FADD R108, R108, -R52 ;  /* 0x800000346c6c7221 */ /* 0x000fe20000000000 */
[----:B--2---:R-:W-:Y:S01]  /*4490*/  HMMA.16816.F32 R96, R88, R72, R96 ;  /* 0x000000485860723c */ /* 0x004fe20000001860 */
[----:B------:R-:W-:Y:S01]  /*44a0*/  FADD R72, R137, -R7 ;  /* 0x8000000789487221 */ /* 0x000fe20000000000 */
[C---:B------:R-:W-:Y:S01]  /*44b0*/  FMUL R104, R70.reuse, R104 ;  /* 0x0000006846687220 */ /* 0x040fe20000400000 */
[----:B------:R-:W-:Y:S01]  /*44c0*/  FMUL R105, R70, R105 ;  /* 0x0000006946697220 */ /* 0x000fe20000400000 */
[C---:B------:R-:W-:Y:S01]  /*44d0*/  FMUL R106, R71.reuse, R106 ;  /* 0x0000006a476a7220 */ /* 0x040fe20000400000 */
[----:B------:R-:W-:-:S03]  /*44e0*/  FMUL R107, R71, R107 ;  /* 0x0000006b476b7220 */ /* 0x000fc60000400000 */
[C---:B----4-:R-:W-:Y:S01]  /*44f0*/  HMMA.16816.F32 R100, R88.reuse, R80, R100 ;  /* 0x000000505864723c */ /* 0x050fe20000001864 */
[----:B------:R-:W-:Y:S01]  /*4500*/  FMUL R108, R108, 1.4426950216293334961 ;  /* 0x3fb8aa3b6c6c7820 */ /* 0x000fe20000400000 */
[----:B------:R-:W-:Y:S01]  /*4510*/  FADD R110, R110, -R52 ;  /* 0x800000346e6e7221 */ /* 0x000fe20000000000 */
[--C-:B------:R-:W-:Y:S01]  /*4520*/  FADD R139, R139, -R7.reuse ;  /* 0x800000078b8b7221 */ /* 0x100fe20000000000 */
[----:B------:R-:W-:Y:S01]  /*4530*/  LOP3.LUT R119, R117, 0x40, RZ, 0x3c, !PT ;  /* 0x0000004075777812 */ /* 0x000fe200078e3cff */
[----:B------:R-:W-:Y:S01]  /*4540*/  FMUL R73, R72, 1.4426950216293334961 ;  /* 0x3fb8aa3b48497820 */ /* 0x000fe20000400000 */
[--C-:B------:R-:W-:Y:S01]  /*4550*/  FADD R72, R136, -R7.reuse ;  /* 0x8000000788487221 */ /* 0x100fe20000000000 */
[----:B------:R2:W-:Y:S01]  /*4560*/  MUFU.EX2 R67, R108 ;  /* 0x0000006c00437308 */ /* 0x0005e20000000800 */
[----:B------:R-:W-:Y:S01]  /*4570*/  FMUL R68, R110, 1.4426950216293334961 ;  /* 0x3fb8aa3b6e447820 */ /* 0x000fe20000400000 */
[----:B------:R-:W-:Y:S01]  /*4580*/  FMUL R139, R139, 1.4426950216293334961 ;  /* 0x3fb8aa3b8b8b7820 */ /* 0x000fe20000400000 */
[----:B-----5:R-:W-:Y:S01]  /*4590*/  HMMA.16816.F32 R88, R88, R92, R104 ;  /* 0x0000005c5858723c */ /* 0x020fe20000001868 */
[----:B0-----:R-:W-:Y:S01]  /*45a0*/  F2FP.F16.F32.PACK_AB R109, R121, R120 ;  /* 0x00000078796d723e */ /* 0x001fe200000000ff */
[----:B------:R-:W0:Y:S01]  /*45b0*/  LDSM.16.M88.4 R104, [R119+UR6] ;  /* 0x000000067768783b */ /* 0x000e220008000200 */
[----:B------:R-:W-:Y:S01]  /*45c0*/  F2FP.F16.F32.PACK_AB R110, R151, R150 ;  /* 0x00000096976e723e */ /* 0x000fe200000000ff */
[----:B------:R-:W-:Y:S01]  /*45d0*/  FMUL R72, R72, 1.4426950216293334961 ;  /* 0x3fb8aa3b48487820 */ /* 0x000fe20000400000 */
[----:B-1----:R-:W-:Y:S01]  /*45e0*/  F2FP.F16.F32.PACK_AB R111, R123, R122 ;  /* 0x0000007a7b6f723e */ /* 0x002fe200000000ff */
[--C-:B------:R-:W-:Y:S01]  /*45f0*/  FADD R131, R131, -R7.reuse ;  /* 0x8000000783837221 */ /* 0x100fe20000000000 */
[----:B--2---:R-:W-:Y:S01]  /*4600*/  F2FP.F16.F32.PACK_AB R108, R157, R160 ;  /* 0x000000a09d6c723e */ /* 0x004fe200000000ff */
[----:B------:R-:W-:Y:S01]  /*4610*/  MUFU.EX2 R137, R139 ;  /* 0x0000008b00897308 */ /* 0x000fe20000000800 */
[--C-:B------:R-:W-:Y:S01]  /*4620*/  FADD R159, R159, -R7.reuse ;  /* 0x800000079f9f7221 */ /* 0x100fe20000000000 */
[----:B------:R-:W-:Y:S01]  /*4630*/  FMUL R131, R131, 1.4426950216293334961 ;  /* 0x3fb8aa3b83837820 */ /* 0x000fe20000400000 */
[--C-:B------:R-:W-:Y:S01]  /*4640*/  FADD R158, R158, -R7.reuse ;  /* 0x800000079e9e7221 */ /* 0x100fe20000000000 */
[----:B------:R-:W-:Y:S01]  /*4650*/  FADD R148, R148, -R7 ;  /* 0x8000000794947221 */ /* 0x000fe20000000000 */
[----:B------:R-:W-:Y:S01]  /*4660*/  FMUL R127, R127, 1.4426950216293334961 ;  /* 0x3fb8aa3b7f7f7820 */ /* 0x000fe20000400000 */
[C---:B------:R-:W-:Y:S01]  /*4670*/  HMMA.16816.F32 R84, R108.reuse, R78, R84 ;  /* 0x0000004e6c54723c */ /* 0x040fe20000001854 */
[----:B------:R-:W1:Y:S01]  /*4680*/  LDSM.16.M88.4 R76, [R119+UR6+0x800] ;  /* 0x00080006774c783b */ /* 0x000e620008000200 */
[----:B------:R2:W-:Y:S01]  /*4690*/  MUFU.EX2 R139, R72 ;  /* 0x00000048008b7308 */ /* 0x0005e20000000800 */
[----:B------:R-:W-:Y:S01]  /*46a0*/  FMUL R128, R128, 1.4426950216293334961 ;  /* 0x3fb8aa3b80807820 */ /* 0x000fe20000400000 */
[----:B------:R-:W-:Y:S01]  /*46b0*/  FMUL R125, R125, 1.4426950216293334961 ;  /* 0x3fb8aa3b7d7d7820 */ /* 0x000fe20000400000 */
[----:B------:R-:W-:Y:S01]  /*46c0*/  FADD R163, R163, R164 ;  /* 0x000000a4a3a37221 */ /* 0x000fe20000000000 */
[----:B------:R-:W-:Y:S01]  /*46d0*/  FADD R165, R165, R167 ;  /* 0x000000a7a5a57221 */ /* 0x000fe20000000000 */
[--C-:B------:R-:W-:Y:S01]  /*46e0*/  FADD R156, R156, -R7.reuse ;  /* 0x800000079c9c7221 */ /* 0x100fe20000000000 */
[--C-:B------:R-:W-:Y:S01]  /*46f0*/  FADD R149, R149, -R7.reuse ;  /* 0x8000000795957221 */ /* 0x100fe20000000000 */
[--C-:B------:R-:W-:Y:S01]  /*4700*/  FADD R140, R140, -R7.reuse ;  /* 0x800000078c8c7221 */ /* 0x100fe20000000000 */
[--C-:B------:R-:W-:Y:S01]  /*4710*/  FADD R135, R135, -R7.reuse ;  /* 0x8000000787877221 */ /* 0x100fe20000000000 */
[----:B--2---:R-:W-:Y:S01]  /*4720*/  FADD R72, R138, -R7 ;  /* 0x800000078a487221 */ /* 0x004fe20000000000 */
[----:B------:R2:W3:Y:S01]  /*4730*/  MUFU.EX2 R136, R73 ;  /* 0x0000004900887308 */ /* 0x0004e20000000800 */
[----:B------:R-:W-:Y:S01]  /*4740*/  HMMA.16816.F32 R96, R108, R74, R96 ;  /* 0x0000004a6c60723c */ /* 0x000fe20000001860 */
[----:B------:R-:W-:Y:S01]  /*4750*/  FMUL R115, R115, 1.4426950216293334961 ;  /* 0x3fb8aa3b73737820 */ /* 0x000fe20000400000 */
[----:B------:R-:W-:-:S05]  /*4760*/  FMUL R144, R72, 1.4426950216293334961 ;  /* 0x3fb8aa3b48907820 */ /* 0x000fca0000400000 */
[----:B------:R-:W-:Y:S01]  /*4770*/  MUFU.EX2 R58, R58 ;  /* 0x0000003a003a7308 */ /* 0x000fe20000000800 */
[C---:B------:R-:W-:Y:S01]  /*4780*/  HMMA.16816.F32 R100, R108.reuse, R82, R100 ;  /* 0x000000526c64723c */ /* 0x040fe20000001864 */
[----:B--2---:R-:W2:Y:S04]  /*4790*/  LDSM.16.M88.4 R72, [R119+UR6+0x1000] ;  /* 0x001000067748783b */ /* 0x004ea80008000200 */
[----:B------:R-:W4:Y:S02]  /*47a0*/  LDSM.16.M88.4 R80, [R119+UR6+0x1800] ;  /* 0x001800067750783b */ /* 0x000f240008000200 */
[----:B------:R-:W5:Y:S01]  /*47b0*/  MUFU.EX2 R131, R131 ;  /* 0x0000008300837308 */ /* 0x000f620000000800 */
[----:B------:R-:W-:Y:S01]  /*47c0*/  HMMA.16816.F32 R92, R108, R94, R88 ;  /* 0x0000005e6c5c723c */ /* 0x000fe20000001858 */
[----:B------:R-:W-:Y:S01]  /*47d0*/  FMUL R145, R159, 1.4426950216293334961 ;  /* 0x3fb8aa3b9f917820 */ /* 0x000fe20000400000 */
[----:B------:R-:W-:Y:S01]  /*47e0*/  FMUL R109, R158, 1.4426950216293334961 ;  /* 0x3fb8aa3b9e6d7820 */ /* 0x000fe20000400000 */
[----:B------:R-:W-:Y:S01]  /*47f0*/  FMUL R148, R148, 1.4426950216293334961 ;  /* 0x3fb8aa3b94947820 */ /* 0x000fe20000400000 */
[----:B------:R-:W-:-:S03]  /*4800*/  F2FP.F16.F32.PACK_AB R88, R141, R143 ;  /* 0x0000008f8d58723e */ /* 0x000fc600000000ff */
[----:B------:R-:W-:Y:S01]  /*4810*/  MUFU.EX2 R59, R59 ;  /* 0x0000003b003b7308 */ /* 0x000fe20000000800 */
[----:B---3--:R-:W-:Y:S01]  /*4820*/  F2FP.F16.F32.PACK_AB R89, R136, R137 ;  /* 0x000000898859723e */ /* 0x008fe200000000ff */
[----:B------:R-:W-:Y:S01]  /*4830*/  FADD R133, R133, -R7 ;  /* 0x8000000785857221 */ /* 0x000fe20000000000 */
[----:B------:R-:W-:Y:S01]  /*4840*/  F2FP.F16.F32.PACK_AB R90, R134, R142 ;  /* 0x0000008e865a723e */ /* 0x000fe200000000ff */
[----:B------:R-:W-:Y:S01]  /*4850*/  FADD R162, R162, R163 ;  /* 0x000000a3a2a27221 */ /* 0x000fe20000000000 */
[--C-:B------:R-:W-:Y:S01]  /*4860*/  FADD R132, R132, -R7.reuse ;  /* 0x8000000784847221 */ /* 0x100fe20000000000 */
[----:B------:R-:W-:Y:S01]  /*4870*/  FMUL R61, R61, 1.4426950216293334961 ;  /* 0x3fb8aa3b3d3d7820 */ /* 0x000fe20000400000 */
[----:B------:R-:W-:Y:S01]  /*4880*/  FADD R129, R129, -R7 ;  /* 0x8000000781817221 */ /* 0x000fe20000000000 */
[----:B------:R-:W-:Y:S01]  /*4890*/  MUFU.EX2 R60, R60 ;  /* 0x0000003c003c7308 */ /* 0x000fe20000000800 */
[----:B-----5:R-:W-:Y:S01]  /*48a0*/  F2FP.F16.F32.PACK_AB R91, R131, R139 ;  /* 0x0000008b835b723e */ /* 0x020fe200000000ff */
[----:B------:R-:W-:Y:S01]  /*48b0*/  FADD R147, R168, R165 ;  /* 0x000000a5a8937221 */ /* 0x000fe20000000000 */
[--C-:B------:R-:W-:Y:S01]  /*48c0*/  FADD R126, R126, -R7.reuse ;  /* 0x800000077e7e7221 */ /* 0x100fe20000000000 */
[----:B------:R-:W-:Y:S01]  /*48d0*/  FADD R124, R124, -R7 ;  /* 0x800000077c7c7221 */ /* 0x000fe20000000000 */
[----:B------:R-:W-:-:S03]  /*48e0*/  FMUL R64, R64, 1.4426950216293334961 ;  /* 0x3fb8aa3b40407820 */ /* 0x000fc60000400000 */
[----:B------:R-:W-:Y:S01]  /*48f0*/  MUFU.EX2 R62, R62 ;  /* 0x0000003e003e7308 */ /* 0x000fe20000000800 */
[C---:B0-----:R-:W-:Y:S01]  /*4900*/  HMMA.16816.F32 R84, R88.reuse, R104, R84 ;  /* 0x000000685854723c */ /* 0x041fe20000001854 */
[----:B------:R-:W-:Y:S01]  /*4910*/  FADD R161, R161, R162 ;  /* 0x000000a2a1a17221 */ /* 0x000fe20000000000 */
[--C-:B------:R-:W-:Y:S01]  /*4920*/  FADD R118, R118, -R7.reuse ;  /* 0x8000000776767221 */ /* 0x100fe20000000000 */
[--C-:B------:R-:W-:Y:S01]  /*4930*/  FADD R114, R114, -R7.reuse ;  /* 0x8000000772727221 */ /* 0x100fe20000000000 */
[--C-:B------:R-:W-:Y:S01]  /*4940*/  FADD R53, R53, -R7.reuse ;  /* 0x8000000735357221 */ /* 0x100fe20000000000 */
[--C-:B------:R-:W-:Y:S01]  /*4950*/  FADD R54, R54, -R7.reuse ;  /* 0x8000000736367221 */ /* 0x100fe20000000000 */
[----:B------:R-:W-:Y:S01]  /*4960*/  FADD R55, R55, -R7 ;  /* 0x8000000737377221 */ /* 0x000fe20000000000 */
[----:B------:R-:W0:Y:S01]  /*4970*/  MUFU.EX2 R127, R127 ;  /* 0x0000007f007f7308 */ /* 0x000e220000000800 */
[----:B------:R-:W-:Y:S01]  /*4980*/  FADD R147, R166, R147 ;  /* 0x00000093a6937221 */ /* 0x000fe20000000000 */
[--C-:B------:R-:W-:Y:S01]  /*4990*/  FADD R56, R56, -R7.reuse ;  /* 0x8000000738387221 */ /* 0x100fe20000000000 */
[----:B------:R-:W-:Y:S01]  /*49a0*/  FADD R57, R57, -R7 ;  /* 0x8000000739397221 */ /* 0x000fe20000000000 */
[----:B------:R-:W-:Y:S04]  /*49b0*/  LDSM.16.M88.4 R152, [R119+UR6+0x880] ;  /* 0x000880067798783b */ /* 0x000fe80008000200 */
[----:B------:R-:W-:Y:S08]  /*49c0*/  MUFU.EX2 R128, R128 ;  /* 0x0000008000807308 */ /* 0x000ff00000000800 */
[----:B------:R-:W-:Y:S08]  /*49d0*/  MUFU.EX2 R125, R125 ;  /* 0x0000007d007d7308 */ /* 0x000ff00000000800 */
[----:B------:R-:W-:Y:S08]  /*49e0*/  MUFU.EX2 R138, R148 ;  /* 0x00000094008a7308 */ /* 0x000ff00000000800 */
[----:B------:R-:W3:Y:S08]  /*49f0*/  MUFU.EX2 R144, R144 ;  /* 0x0000009000907308 */ /* 0x000ef00000000800 */
[----:B------:R-:W-:Y:S08]  /*4a00*/  MUFU.EX2 R145, R145 ;  /* 0x0000009100917308 */ /* 0x000ff00000000800 */
[----:B------:R-:W5:Y:S01]  /*4a10*/  MUFU.EX2 R109, R109 ;  /* 0x0000006d006d7308 */ /* 0x000f620000000800 */
[----:B------:R-:W-:Y:S01]  /*4a20*/  FADD R160, R160, R161 ;  /* 0x000000a1a0a07221 */ /* 0x000fe20000000000 */
[----:B------:R-:W-:Y:S01]  /*4a30*/  FADD R120, R120, R147 ;  /* 0x0000009378787221 */ /* 0x000fe20000000000 */
[----:B-1----:R-:W-:Y:S02]  /*4a40*/  HMMA.16816.F32 R96, R88, R76, R96 ;  /* 0x0000004c5860723c */ /* 0x002fe40000001860 */
[----:B------:R-:W-:Y:S01]  /*4a50*/  FADD R157, R157, R160 ;  /* 0x000000a09d9d7221 */ /* 0x000fe20000000000 */
[----:B------:R-:W-:-:S03]  /*4a60*/  FADD R121, R121, R120 ;  /* 0x0000007879797221 */ /* 0x000fc60000000000 */
[----:B------:R-:W-:Y:S02]  /*4a70*/  FADD R150, R150, R157 ;  /* 0x0000009d96967221 */ /* 0x000fe40000000000 */
[----:B--2---:R-:W-:Y:S01]  /*4a80*/  HMMA.16816.F32 R100, R88, R72, R100 ;  /* 0x000000485864723c */ /* 0x004fe20000001864 */
[----:B------:R-:W-:Y:S01]  /*4a90*/  FADD R122, R122, R121 ;  /* 0x000000797a7a7221 */ /* 0x000fe20000000000 */
[----:B------:R-:W-:-:S06]  /*4aa0*/  FADD R150, R151, R150 ;  /* 0x0000009697967221 */ /* 0x000fcc0000000000 */
[----:B----4-:R-:W-:Y:S01]  /*4ab0*/  HMMA.16816.F32 R92, R88, R80, R92 ;  /* 0x00000050585c723c */ /* 0x010fe2000000185c */
[----:B0-----:R-:W-:Y:S02]  /*4ac0*/  F2FP.F16.F32.PACK_AB R88, R127, R130 ;  /* 0x000000827f58723e */ /* 0x001fe400000000ff */
[----:B---3--:R-:W-:Y:S02]  /*4ad0*/  F2FP.F16.F32.PACK_AB R89, R144, R138 ;  /* 0x0000008a9059723e */ /* 0x008fe400000000ff */
[----:B------:R-:W-:Y:S02]  /*4ae0*/  F2FP.F16.F32.PACK_AB R90, R125, R128 ;  /* 0x000000807d5a723e */ /* 0x000fe400000000ff */
[----:B-----5:R-:W-:Y:S01]  /*4af0*/  F2FP.F16.F32.PACK_AB R91, R109, R145 ;  /* 0x000000916d5b723e */ /* 0x020fe200000000ff */
[----:B------:R-:W-:Y:S01]  /*4b00*/  FADD R122, R123, R122 ;  /* 0x0000007a7b7a7221 */ /* 0x000fe20000000000 */
[----:B------:R-:W-:-:S05]  /*4b10*/  FADD R150, R143, R150 ;  /* 0x000000968f967221 */ /* 0x000fca0000000000 */
[----:B------:R-:W-:Y:S01]  /*4b20*/  HMMA.16816.F32 R84, R88, R106, R84 ;  /* 0x0000006a5854723c */ /* 0x000fe20000001854 */
[----:B------:R-:W0:Y:S01]  /*4b30*/  LDSM.16.M88.4 R104, [R117+UR6+0x80] ;  /* 0x000080067568783b */ /* 0x000e220008000200 */
[----:B------:R-:W-:Y:S01]  /*4b40*/  FADD R137, R137, R122 ;  /* 0x0000007a89897221 */ /* 0x000fe20000000000 */
[----:B------:R-:W-:-:S03]  /*4b50*/  FADD R141, R141, R150 ;  /* 0x000000968d8d7221 */ /* 0x000fc60000000000 */
[----:B------:R-:W-:Y:S02]  /*4b60*/  FADD R136, R136, R137 ;  /* 0x0000008988887221 */ /* 0x000fe40000000000 */
[C---:B------:R-:W-:Y:S01]  /*4b70*/  HMMA.16816.F32 R96, R88.reuse, R78, R96 ;  /* 0x0000004e5860723c */ /* 0x040fe20000001860 */
[----:B------:R-:W1:Y:S01]  /*4b80*/  LDSM.16.M88.4 R76, [R117+UR6+0x880] ;  /* 0x00088006754c783b */ /* 0x000e620008000200 */
[----:B------:R-:W-:Y:S01]  /*4b90*/  FADD R141, R142, R141 ;  /* 0x0000008d8e8d7221 */ /* 0x000fe20000000000 */
[----:B------:R-:W-:Y:S01]  /*4ba0*/  FMUL R108, R156, 1.4426950216293334961 ;  /* 0x3fb8aa3b9c6c7820 */ /* 0x000fe20000400000 */
[----:B------:R-:W-:Y:S01]  /*4bb0*/  FMUL R110, R149, 1.4426950216293334961 ;  /* 0x3fb8aa3b956e7820 */ /* 0x000fe20000400000 */
[----:B------:R-:W-:Y:S01]  /*4bc0*/  FMUL R111, R140, 1.4426950216293334961 ;  /* 0x3fb8aa3b8c6f7820 */ /* 0x000fe20000400000 */
[----:B------:R-:W-:Y:S01]  /*4bd0*/  FMUL R121, R135, 1.4426950216293334961 ;  /* 0x3fb8aa3b87797820 */ /* 0x000fe20000400000 */
[----:B------:R-:W-:Y:S01]  /*4be0*/  FADD R136, R139, R136 ;  /* 0x000000888b887221 */ /* 0x000fe20000000000 */
[----:B------:R-:W-:Y:S01]  /*4bf0*/  FADD R141, R134, R141 ;  /* 0x0000008d868d7221 */ /* 0x000fe20000000000 */
[----:B------:R-:W2:Y:S02]  /*4c00*/  MUFU.EX2 R115, R115 ;  /* 0x0000007300737308 */ /* 0x000ea40000000800 */
[----:B------:R-:W-:Y:S01]  /*4c10*/  FADD R131, R131, R136 ;  /* 0x0000008883837221 */ /* 0x000fe20000000000 */
[----:B------:R-:W-:Y:S01]  /*4c20*/  HMMA.16816.F32 R100, R88, R74, R100 ;  /* 0x0000004a5864723c */ /* 0x000fe20000001864 */
[----:B------:R-:W-:Y:S01]  /*4c30*/  FADD R130, R130, R141 ;  /* 0x0000008d82827221 */ /* 0x000fe20000000000 */
[----:B------:R-:W3:Y:S01]  /*4c40*/  LDSM.16.M88.4 R72, [R117+UR6+0x1080] ;  /* 0x001080067548783b */ /* 0x000ee20008000200 */
[----:B------:R-:W-:-:S02]  /*4c50*/  FADD R131, R138, R131 ;  /* 0x000000838a837221 */ /* 0x000fc40000000000 */
[----:B------:R-:W-:Y:S01]  /*4c60*/  MUFU.EX2 R108, R108 ;  /* 0x0000006c006c7308 */ /* 0x000fe20000000800 */
[----:B------:R-:W-:Y:S01]  /*4c70*/  FADD R127, R127, R130 ;  /* 0x000000827f7f7221 */ /* 0x000fe20000000000 */
[----:B------:R-:W-:-:S06]  /*4c80*/  FADD R144, R144, R131 ;  /* 0x0000008390907221 */ /* 0x000fcc0000000000 */
[----:B------:R-:W4:Y:S08]  /*4c90*/  MUFU.EX2 R110, R110 ;  /* 0x0000006e006e7308 */ /* 0x000f300000000800 */
[----:B------:R-:W-:Y:S08]  /*4ca0*/  MUFU.EX2 R111, R111 ;  /* 0x0000006f006f7308 */ /* 0x000ff00000000800 */
[----:B------:R-:W5:Y:S01]  /*4cb0*/  MUFU.EX2 R121, R121 ;  /* 0x0000007900797308 */ /* 0x000f620000000800 */
[----:B------:R-:W-:Y:S01]  /*4cc0*/  FADD R128, R128, R127 ;  /* 0x0000007f80807221 */ /* 0x000fe20000000000 */
[----:B------:R-:W-:Y:S01]  /*4cd0*/  FADD R144, R145, R144 ;  /* 0x0000009091907221 */ /* 0x000fe20000000000 */
[----:B------:R-:W-:-:S02]  /*4ce0*/  FMUL R120, R133, 1.4426950216293334961 ;  /* 0x3fb8aa3b85787820 */ /* 0x000fc40000400000 */
[----:B------:R-:W-:Y:S01]  /*4cf0*/  FADD R128, R125, R128 ;  /* 0x000000807d807221 */ /* 0x000fe20000000000 */
[----:B------:R-:W-:Y:S01]  /*4d00*/  FADD R127, R109, R144 ;  /* 0x000000906d7f7221 */ /* 0x000fe20000000000 */
[----:B------:R-:W-:Y:S01]  /*4d10*/  FMUL R123, R132, 1.4426950216293334961 ;  /* 0x3fb8aa3b847b7820 */ /* 0x000fe20000400000 */
[----:B------:R-:W-:Y:S01]  /*4d20*/  HMMA.16816.F32 R92, R88, R82, R92 ;  /* 0x00000052585c723c */ /* 0x000fe2000000185c */
[----:B--2---:R-:W-:Y:S01]  /*4d30*/  F2FP.F16.F32.PACK_AB R80, R116, R115 ;  /* 0x000000737450723e */ /* 0x004fe200000000ff */
[----:B------:R-:W2:Y:S01]  /*4d40*/  MUFU.EX2 R120, R120 ;  /* 0x0000007800787308 */ /* 0x000ea20000000800 */
[----:B----4-:R-:W-:Y:S01]  /*4d50*/  F2FP.F16.F32.PACK_AB R81, R110, R108 ;  /* 0x0000006c6e51723e */ /* 0x010fe200000000ff */
[----:B------:R-:W-:Y:S01]  /*4d60*/  FADD R115, R115, R128 ;  /* 0x0000008073737221 */ /* 0x000fe20000000000 */
[----:B------:R-:W-:Y:S01]  /*4d70*/  F2FP.F16.F32.PACK_AB R82, R59, R58 ;  /* 0x0000003a3b52723e */ /* 0x000fe200000000ff */
[----:B------:R-:W-:Y:S01]  /*4d80*/  FADD R127, R108, R127 ;  /* 0x0000007f6c7f7221 */ /* 0x000fe20000000000 */
[----:B------:R-:W-:-:S03]  /*4d90*/  FMUL R122, R129, 1.4426950216293334961 ;  /* 0x3fb8aa3b817a7820 */ /* 0x000fc60000400000 */
[----:B------:R-:W4:Y:S01]  /*4da0*/  MUFU.EX2 R61, R61 ;  /* 0x0000003d003d7308 */ /* 0x000f220000000800 */
[----:B-----5:R-:W-:Y:S01]  /*4db0*/  F2FP.F16.F32.PACK_AB R83, R121, R111 ;  /* 0x0000006f7953723e */ /* 0x020fe200000000ff */
[----:B------:R-:W-:Y:S01]  /*4dc0*/  FADD R115, R116, R115 ;  /* 0x0000007374737221 */ /* 0x000fe20000000000 */
[----:B------:R-:W-:Y:S01]  /*4dd0*/  FADD R110, R110, R127 ;  /* 0x0000007f6e6e7221 */ /* 0x000fe20000000000 */
[----:B------:R-:W-:Y:S01]  /*4de0*/  FMUL R126, R126, 1.4426950216293334961 ;  /* 0x3fb8aa3b7e7e7820 */ /* 0x000fe20000400000 */
[----:B------:R-:W-:Y:S01]  /*4df0*/  FMUL R109, R124, 1.4426950216293334961 ;  /* 0x3fb8aa3b7c6d7820 */ /* 0x000fe20000400000 */
[----:B------:R-:W-:Y:S01]  /*4e00*/  FMUL R118, R118, 1.4426950216293334961 ;  /* 0x3fb8aa3b76767820 */ /* 0x000fe20000400000 */
[----:B------:R-:W5:Y:S01]  /*4e10*/  LDSM.16.M88.4 R88, [R117+UR6+0x1880] ;  /* 0x001880067558783b */ /* 0x000f620008000200 */
[----:B------:R-:W1:Y:S01]  /*4e20*/  MUFU.EX2 R123, R123 ;  /* 0x0000007b007b7308 */ /* 0x000e620000000800 */
[----:B0-----:R-:W-:Y:S01]  /*4e30*/  HMMA.16816.F32 R84, R80, R104, R84 ;  /* 0x000000685054723c */ /* 0x001fe20000001854 */
[----:B------:R-:W-:Y:S01]  /*4e40*/  FADD R104, R58, R115 ;  /* 0x000000733a687221 */ /* 0x000fe20000000000 */
[----:B------:R-:W-:-:S05]  /*4e50*/  FADD R110, R111, R110 ;  /* 0x0000006e6f6e7221 */ /* 0x000fca0000000000 */
[----:B------:R-:W-:Y:S01]  /*4e60*/  MUFU.EX2 R64, R64 ;  /* 0x0000004000407308 */ /* 0x000fe20000000800 */
[----:B------:R-:W-:Y:S01]  /*4e70*/  FADD R105, R59, R104 ;  /* 0x000000683b697221 */ /* 0x000fe20000000000 */
[----:B------:R-:W-:Y:S01]  /*4e80*/  FADD R121, R121, R110 ;  /* 0x0000006e79797221 */ /* 0x000fe20000000000 */
[----:B------:R-:W-:-:S05]  /*4e90*/  FMUL R114, R114, 1.4426950216293334961 ;  /* 0x3fb8aa3b72727820 */ /* 0x000fca0000400000 */
[----:B------:R-:W-:Y:S01]  /*4ea0*/  MUFU.EX2 R65, R65 ;  /* 0x0000004100417308 */ /* 0x000fe20000000800 */
[----:B-1----:R-:W-:Y:S07]  /*4eb0*/  HMMA.16816.F32 R96, R80, R76, R96 ;  /* 0x0000004c5060723c */ /* 0x002fee0000001860 */
[----:B------:R-:W-:Y:S08]  /*4ec0*/  MUFU.EX2 R66, R66 ;  /* 0x0000004200427308 */ /* 0x000ff00000000800 */
[----:B------:R-:W-:Y:S01]  /*4ed0*/  MUFU.EX2 R68, R68 ;  /* 0x0000004400447308 */ /* 0x000fe20000000800 */
[----:B------:R-:W-:Y:S01]  /*4ee0*/  FMUL R57, R57, 1.4426950216293334961 ;  /* 0x3fb8aa3b39397820 */ /* 0x000fe20000400000 */
[----:B------:R-:W-:Y:S06]  /*4ef0*/  LDSM.16.M88.4 R144, [R119+UR6+0x1080] ;  /* 0x001080067790783b */ /* 0x000fec0008000200 */
[----:B------:R-:W0:Y:S01]  /*4f00*/  MUFU.EX2 R122, R122 ;  /* 0x0000007a007a7308 */ /* 0x000e220000000800 */
[----:B------:R-:W-:Y:S01]  /*4f10*/  FADD R76, R60, R105 ;  /* 0x000000693c4c7221 */ /* 0x000fe20000000000 */
[----:B--2---:R-:W-:-:S06]  /*4f20*/  FADD R104, R120, R121 ;  /* 0x0000007978687221 */ /* 0x004fcc0000000000 */
[----:B------:R-:W1:Y:S01]  /*4f30*/  MUFU.EX2 R125, R126 ;  /* 0x0000007e007d7308 */ /* 0x000e620000000800 */
[----:B----4-:R-:W-:Y:S01]  /*4f40*/  FADD R77, R61, R76 ;  /* 0x0000004c3d4d7221 */ /* 0x010fe20000000000 */
[----:B------:R-:W-:-:S06]  /*4f50*/  FADD R105, R123, R104 ;  /* 0x000000687b697221 */ /* 0x000fcc0000000000 */
[----:B------:R-:W2:Y:S01]  /*4f60*/  MUFU.EX2 R109, R109 ;  /* 0x0000006d006d7308 */ /* 0x000ea20000000800 */
[----:B------:R-:W-:Y:S01]  /*4f70*/  FMUL R59, R53, 1.4426950216293334961 ;  /* 0x3fb8aa3b353b7820 */ /* 0x000fe20000400000 */
[----:B------:R-:W-:Y:S01]  /*4f80*/  FADD R76, R62, R77 ;  /* 0x0000004d3e4c7221 */ /* 0x000fe20000000000 */
[----:B---3--:R-:W-:Y:S05]  /*4f90*/  HMMA.16816.F32 R100, R80, R72, R100 ;  /* 0x000000485064723c */ /* 0x008fea0000001864 */
[----:B------:R-:W3:Y:S01]  /*4fa0*/  MUFU.EX2 R108, R118 ;  /* 0x00000076006c7308 */ /* 0x000ee20000000800 */
[----:B0-----:R-:W-:Y:S01]  /*4fb0*/  FADD R72, R122, R105 ;  /* 0x000000697a487221 */ /* 0x001fe20000000000 */
[----:B------:R-:W-:Y:S01]  /*4fc0*/  FMUL R53, R54, 1.4426950216293334961 ;  /* 0x3fb8aa3b36357820 */ /* 0x000fe20000400000 */
[----:B------:R-:W-:-:S05]  /*4fd0*/  FADD R73, R63, R76 ;  /* 0x0000004c3f497221 */ /* 0x000fca0000000000 */
[----:B------:R-:W0:Y:S01]  /*4fe0*/  MUFU.EX2 R58, R114 ;  /* 0x00000072003a7308 */ /* 0x000e220000000800 */
[----:B-1----:R-:W-:Y:S01]  /*4ff0*/  FADD R72, R125, R72 ;  /* 0x000000487d487221 */ /* 0x002fe20000000000 */
[----:B------:R-:W-:Y:S01]  /*5000*/  FMUL R54, R55, 1.4426950216293334961 ;  /* 0x3fb8aa3b37367820 */ /* 0x000fe20000400000 */
[----:B------:R-:W-:Y:S01]  /*5010*/  FMUL R55, R56, 1.4426950216293334961 ;  /* 0x3fb8aa3b38377820 */ /* 0x000fe20000400000 */
[----:B------:R-:W-:-:S04]  /*5020*/  FADD R56, R64, R73 ;  /* 0x0000004940387221 */ /* 0x000fc80000000000 */
[----:B------:R-:W1:Y:S01]  /*5030*/  MUFU.EX2 R59, R59 ;  /* 0x0000003b003b7308 */ /* 0x000e620000000800 */
[----:B--2---:R-:W-:Y:S01]  /*5040*/  FADD R77, R109, R72 ;  /* 0x000000486d4d7221 */ /* 0x004fe20000000000 */
[----:B------:R-:W-:-:S06]  /*5050*/  FADD R73, R65, R56 ;  /* 0x0000003841497221 */ /* 0x000fcc0000000000 */
[----:B------:R-:W2:Y:S01]  /*5060*/  MUFU.EX2 R53, R53 ;  /* 0x0000003500357308 */ /* 0x000ea20000000800 */
[----:B---3--:R-:W-:Y:S01]  /*5070*/  FADD R77, R108, R77 ;  /* 0x0000004d6c4d7221 */ /* 0x008fe20000000000 */
[----:B------:R-:W-:-:S06]  /*5080*/  FADD R56, R66, R73 ;  /* 0x0000004942387221 */ /* 0x000fcc0000000000 */
[----:B------:R-:W3:Y:S01]  /*5090*/  MUFU.EX2 R54, R54 ;  /* 0x0000003600367308 */ /* 0x000ee20000000800 */
[----:B0-----:R-:W-:Y:S01]  /*50a0*/  FADD R76, R58, R77 ;  /* 0x0000004d3a4c7221 */ /* 0x001fe20000000000 */
[----:B------:R-:W-:-:S06]  /*50b0*/  FADD R73, R67, R56 ;  /* 0x0000003843497221 */ /* 0x000fcc0000000000 */
[----:B------:R-:W0:Y:S01]  /*50c0*/  MUFU.EX2 R112, R112 ;  /* 0x0000007000707308 */ /* 0x000e220000000800 */
[----:B-1----:R-:W-:-:S07]  /*50d0*/  FADD R76, R59, R76 ;  /* 0x0000004c3b4c7221 */ /* 0x002fce0000000000 */
[----:B------:R-:W1:Y:S01]  /*50e0*/  MUFU.EX2 R55, R55 ;  /* 0x0000003700377308 */ /* 0x000e620000000800 */
[----:B------:R-:W-:Y:S01]  /*50f0*/  FADD R56, R68, R73 ;  /* 0x0000004944387221 */ /* 0x000fe20000000000 */
[----:B--2---:R-:W-:-:S06]  /*5100*/  FADD R77, R53, R76 ;  /* 0x0000004c354d7221 */ /* 0x004fcc0000000000 */
[----:B------:R-:W2:Y:S01]  /*5110*/  MUFU.EX2 R113, R113 ;  /* 0x0000007100717308 */ /* 0x000ea20000000800 */
[----:B------:R-:W-:-:S07]  /*5120*/  F2FP.F16.F32.PACK_AB R60, R61, R60 ;  /* 0x0000003c3d3c723e */ /* 0x000fce00000000ff */
[----:B------:R1:W4:Y:S01]  /*5130*/  MUFU.EX2 R72, R57 ;  /* 0x0000003900487308 */ /* 0x0003220000000800 */
[----:B------:R-:W-:Y:S01]  /*5140*/  F2FP.F16.F32.PACK_AB R62, R63, R62 ;  /* 0x0000003e3f3e723e */ /* 0x000fe200000000ff */
[----:B------:R-:W-:Y:S01]  /*5150*/  FADD R73, R69, R56 ;  /* 0x0000003845497221 */ /* 0x000fe20000000000 */
[----:B------:R-:W-:Y:S01]  /*5160*/  F2FP.F16.F32.PACK_AB R61, R123, R120 ;  /* 0x000000787b3d723e */ /* 0x000fe200000000ff */
[----:B---3--:R-:W-:Y:S01]  /*5170*/  FADD R56, R54, R77 ;  /* 0x0000004d36387221 */ /* 0x008fe20000000000 */
[----:B------:R-:W-:Y:S01]  /*5180*/  F2FP.F16.F32.PACK_AB R63, R125, R122 ;  /* 0x0000007a7d3f723e */ /* 0x000fe200000000ff */
[----:B0-----:R-:W-:Y:S01]  /*5190*/  FADD R76, R112, R73 ;  /* 0x00000049704c7221 */ /* 0x001fe20000000000 */
[----:B-----5:R-:W-:Y:S01]  /*51a0*/  HMMA.16816.F32 R92, R80, R88, R92 ;  /* 0x00000058505c723c */ /* 0x020fe2000000185c */
[----:B------:R-:W-:Y:S01]  /*51b0*/  LDSM.16.M88.4 R120, [R119+UR6+0x80] ;  /* 0x000080067778783b */ /* 0x000fe20008000200 */
[----:B-1----:R-:W-:Y:S01]  /*51c0*/  FADD R57, R55, R56 ;  /* 0x0000003837397221 */ /* 0x002fe20000000000 */
[----:B--2---:R-:W-:-:S05]  /*51d0*/  FADD R76, R113, R76 ;  /* 0x0000004c714c7221 */ /* 0x004fca0000000000 */
[----:B------:R-:W-:Y:S01]  /*51e0*/  HMMA.16816.F32 R84, R60, R106, R84 ;  /* 0x0000006a3c54723c */ /* 0x000fe20000001854 */
[----:B------:R-:W-:Y:S01]  /*51f0*/  LDSM.16.M88.4 R104, [R119+UR6+0x1880] ;  /* 0x001880067768783b */ /* 0x000fe20008000200 */
[----:B----4-:R-:W-:-:S03]  /*5200*/  FADD R57, R72, R57 ;  /* 0x0000003948397221 */ /* 0x010fc60000000000 */
[----:B------:R-:W0:Y:S04]  /*5210*/  SHFL.BFLY PT, R73, R76, 0x2, 0x1f ;  /* 0x0c401f004c497f89 */ /* 0x000e2800000e0000 */
[----:B------:R-:W1:Y:S01]  /*5220*/  SHFL.BFLY PT, R56, R57, 0x2, 0x1f ;  /* 0x0c401f0039387f89 */ /* 0x000e6200000e0000 */
[----:B------:R-:W2:Y:S01]  /*5230*/  S2R R175, SR_CTAID.X ;  /* 0x0000000000af7919 */ /* 0x000ea20000002500 */
[C---:B------:R-:W-:Y:S08]  /*5240*/  HMMA.16816.F32 R96, R60.reuse, R78, R96 ;  /* 0x0000004e3c60723c */ /* 0x040ff00000001860 */
[C---:B------:R-:W-:Y:S08]  /*5250*/  HMMA.16816.F32 R100, R60.reuse, R74, R100 ;  /* 0x0000004a3c64723c */ /* 0x040ff00000001864 */
[----:B------:R-:W-:Y:S01]  /*5260*/  HMMA.16816.F32 R92, R60, R90, R92 ;  /* 0x0000005a3c5c723c */ /* 0x000fe2000000185c */
[----:B0-----:R-:W-:Y:S01]  /*5270*/  FADD R73, R76, R73 ;  /* 0x000000494c497221 */ /* 0x001fe20000000000 */
[----:B-1----:R-:W-:Y:S01]  /*5280*/  FADD R61, R57, R56 ;  /* 0x00000038393d7221 */ /* 0x002fe20000000000 */
[----:B------:R-:W-:-:S02]  /*5290*/  F2FP.F16.F32.PACK_AB R64, R65, R64 ;  /* 0x000000404140723e */ /* 0x000fc400000000ff */
[----:B------:R-:W-:Y:S02]  /*52a0*/  F2FP.F16.F32.PACK_AB R66, R67, R66 ;  /* 0x000000424342723e */ /* 0x000fe400000000ff */
[----:B------:R-:W-:Y:S02]  /*52b0*/  F2FP.F16.F32.PACK_AB R65, R108, R109 ;  /* 0x0000006d6c41723e */ /* 0x000fe400000000ff */
[----:B------:R-:W-:Y:S01]  /*52c0*/  F2FP.F16.F32.PACK_AB R67, R59, R58 ;  /* 0x0000003a3b43723e */ /* 0x000fe200000000ff */
[----:B------:R-:W0:Y:S04]  /*52d0*/  SHFL.BFLY PT, R60, R73, 0x1, 0x1f ;  /* 0x0c201f00493c7f89 */ /* 0x000e2800000e0000 */
[----:B------:R-:W1:Y:S01]  /*52e0*/  SHFL.BFLY PT, R62, R61, 0x1, 0x1f ;  /* 0x0c201f003d3e7f89 */ /* 0x000e6200000e0000 */
[----:B--2---:R-:W-:Y:S01]  /*52f0*/  IMAD.SHL.U32 R175, R175, 0x20, RZ ;  /* 0x00000020afaf7824 */ /* 0x004fe200078e00ff */
[----:B------:R-:W-:Y:S01]  /*5300*/  HMMA.16816.F32 R84, R64, R120, R84 ;  /* 0x000000784054723c */ /* 0x000fe20000001854 */
[----:B------:R-:W-:-:S03]  /*5310*/  UIADD3 UR4, UPT, UPT, UR4, 0x80, URZ ;  /* 0x0000008004047890 */ /* 0x000fc6000fffe0ff */
[----:B------:R-:W-:-:S04]  /*5320*/  IADD3 R175, PT, PT, R175, 0x20, RZ ;  /* 0x00000020afaf7810 */ /* 0x000fc80007ffe0ff */
[C---:B------:R-:W-:Y:S08]  /*5330*/  HMMA.16816.F32 R96, R64.reuse, R152, R96 ;  /* 0x000000984060723c */ /* 0x040ff00000001860 */
[C---:B------:R-:W-:Y:S08]  /*5340*/  HMMA.16816.F32 R100, R64.reuse, R144, R100 ;  /* 0x000000904064723c */ /* 0x040ff00000001864 */
[----:B------:R-:W-:Y:S01]  /*5350*/  HMMA.16816.F32 R92, R64, R104, R92 ;  /* 0x00000068405c723c */ /* 0x000fe2000000185c */
[----:B------:R-:W-:-:S02]  /*5360*/  ISETP.LE.AND P0, PT, R175, UR4, PT ;  /* 0x00000004af007c0c */ /* 0x000fc4000bf03270 */
[----:B------:R-:W-:Y:S02]  /*5370*/  F2FP.F16.F32.PACK_AB R56, R69, R68 ;  /* 0x000000444538723e */ /* 0x000fe400000000ff */
[----:B------:R-:W-:Y:S02]  /*5380*/  F2FP.F16.F32.PACK_AB R57, R54, R53 ;  /* 0x000000353639723e */ /* 0x000fe400000000ff */
[----:B------:R-:W-:Y:S02]  /*5390*/  F2FP.F16.F32.PACK_AB R58, R113, R112 ;  /* 0x00000070713a723e */ /* 0x000fe400000000ff */
[----:B------:R-:W-:Y:S01]  /*53a0*/  F2FP.F16.F32.PACK_AB R59, R72, R55 ;  /* 0x00000037483b723e */ /* 0x000fe200000000ff */
[----:B0-----:R-:W-:Y:S01]  /*53b0*/  FADD R73, R73, R60 ;  /* 0x0000003c49497221 */ /* 0x001fe20000000000 */
[----:B-1----:R-:W-:Y:S01]  /*53c0*/  FADD R62, R61, R62 ;  /* 0x0000003e3d3e7221 */ /* 0x002fe20000000000 */
[----:B------:R-:W-:Y:S01]  /*53d0*/  IMAD R0, R174, 0x80, R0 ;  /* 0x00000080ae007824 */ /* 0x000fe200078e0200 */
[----:B------:R-:W-:-:S03]  /*53e0*/  MOV R199, R52 ;  /* 0x0000003400c77202 */ /* 0x000fc60000000f00 */
[----:B------:R-:W-:Y:S01]  /*53f0*/  HMMA.16816.F32 R120, R56, R122, R84 ;  /* 0x0000007a3878723c */ /* 0x000fe20000001854 */
[----:B------:R-:W-:Y:S01]  /*5400*/  FFMA R2, R70, R2, R73 ;  /* 0x0000000246027223 */ /* 0x000fe20000000049 */
[----:B------:R-:W-:Y:S01]  /*5410*/  FFMA R6, R71, R6, R62 ;  /* 0x0000000647067223 */ /* 0x000fe2000000003e */
[----:B------:R-:W-:Y:S02]  /*5420*/  IMAD R5, R3, 0x80, R5 ;  /* 0x0000008003057824 */ /* 0x000fe400078e0205 */
[----:B------:R-:W-:-:S03]  /*5430*/  IMAD.MOV.U32 R198, RZ, RZ, R7 ;  /* 0x000000ffffc67224 */ /* 0x000fc600078e0007 */
[C---:B------:R-:W-:Y:S08]  /*5440*/  HMMA.16816.F32 R152, R56.reuse, R154, R96 ;  /* 0x0000009a3898723c */ /* 0x040ff00000001860 */
[C---:B------:R-:W-:Y:S08]  /*5450*/  HMMA.16816.F32 R144, R56.reuse, R146, R100 ;  /* 0x000000923890723c */ /* 0x040ff00000001864 */
[----:B------:R-:W-:Y:S01]  /*5460*/  HMMA.16816.F32 R104, R56, R106, R92 ;  /* 0x0000006a3868723c */ /* 0x000fe2000000185c */
[----:B------:R-:W-:-:S04]  /*5470*/  NOP ;  /* 0x0000000000007918 */ /* 0x000fc80000000000 */
[----:B------:R-:W-:-:S15]  /*5480*/  @!P0 BRA `(.L_x_1) ;  /* 0xffffffc0005c8947 */ /* 0x000fde000383ffff */
[----:B------:R-:W-:-:S07]  /*5490*/  IMAD.MOV.U32 R19, RZ, RZ, R7 ;  /* 0x000000ffff137224 */ /* 0x000fce00078e0007 */
.L_x_0:
[----:B------:R-:W1:Y:S01]  /*54a0*/  S2R R32, SR_TID.X ;  /* 0x0000000000207919 */ /* 0x000e620000002100 */
[----:B------:R-:W-:Y:S01]  /*54b0*/  IMAD.MOV.U32 R15, RZ, RZ, R2 ;  /* 0x000000ffff0f7224 */ /* 0x000fe200078e0002 */
[----:B------:R-:W2:Y:S01]  /*54c0*/  LDCU.64 UR4, c[0x0][0x3e0] ;  /* 0x00007c00ff0477ac */ /* 0x000ea20008000a00 */
[----:B------:R-:W-:Y:S01]  /*54d0*/  IMAD.MOV.U32 R13, RZ, RZ, R6 ;  /* 0x000000ffff0d7224 */ /* 0x000fe200078e0006 */
[----:B------:R-:W3:Y:S02]  /*54e0*/  S2R R31, SR_CTAID.X ;  /* 0x00000000001f7919 */ /* 0x000ee40000002500 */
[----:B------:R-:W-:Y:S01]  /*54f0*/  FSETP.GEU.AND P1, PT, R15, 1.175494350822287508e-38, PT ;  /* 0x008000000f00780b */ /* 0x000fe20003f2e000 */
[C---:B------:R-:W-:Y:S01]  /*5500*/  FMUL R2, R13.reuse, 8388608 ;  /* 0x4b0000000d027820 */ /* 0x040fe20000400000 */
[C---:B------:R-:W-:Y:S01]  /*5510*/  FSETP.GT.AND P0, PT, |R13|.reuse, 8.50705917302346158658e+37, PT ;  /* 0x7e8000000d00780b */ /* 0x040fe20003f04200 */
[----:B------:R-:W4:Y:S01]  /*5520*/  S2R R33, SR_TID.X ;  /* 0x0000000000217919 */ /* 0x000f220000002100 */
[----:B------:R-:W-:-:S02]  /*5530*/  FSETP.GEU.AND P2, PT, R13, 1.175494350822287508e-38, PT ;  /* 0x008000000d00780b */ /* 0x000fc40003f4e000 */
[----:B------:R-:W-:Y:S02]  /*5540*/  FSETP.GEU.AND P3, PT, |R13|, 1.175494350822287508e-38, PT ;  /* 0x008000000d00780b */ /* 0x000fe40003f6e200 */
[----:B------:R-:W-:Y:S01]  /*5550*/  FSEL R30, R2, R13, !P2 ;  /* 0x0000000d021e7208 */ /* 0x000fe20005000000 */
[----:B--2---:R-:W-:-:S06]  /*5560*/  UIMAD UR4, UR7, UR4, URZ ;  /* 0x00000004070472a4 */ /* 0x004fcc000f8e02ff */
[----:B------:R-:W-:Y:S01]  /*5570*/  @P0 FMUL R13, R13, 0.25 ;  /* 0x3e8000000d0d0820 */ /* 0x000fe20000400000 */
[----:B------:R-:W-:Y:S01]  /*5580*/  @P0 FMUL R107, R107, 0.25 ;  /* 0x3e8000006b6b0820 */ /* 0x000fe20000400000 */
[----:B------:R-:W-:Y:S01]  /*5590*/  @P0 FMUL R106, R106, 0.25 ;  /* 0x3e8000006a6a0820 */ /* 0x000fe20000400000 */
[----:B------:R-:W-:Y:S01]  /*55a0*/  @P0 FMUL R147, R147, 0.25 ;  /* 0x3e80000093930820 */ /* 0x000fe20000400000 */
[----:B------:R-:W-:Y:S01]  /*55b0*/  @!P3 FMUL R13, R13, 16777216 ;  /* 0x4b8000000d0db820 */ /* 0x000fe20000400000 */
[----:B------:R-:W-:Y:S01]  /*55c0*/  @P0 FMUL R146, R146, 0.25 ;  /* 0x3e80000092920820 */ /* 0x000fe20000400000 */
[----:B------:R-:W-:Y:S01]  /*55d0*/  @P0 FMUL R155, R155, 0.25 ;  /* 0x3e8000009b9b0820 */ /* 0x000fe20000400000 */
[----:B------:R-:W-:Y:S01]  /*55e0*/  @P0 FMUL R154, R154, 0.25 ;  /* 0x3e8000009a9a0820 */ /* 0x000fe20000400000 */
[----:B------:R-:W-:Y:S01]  /*55f0*/  @P0 FMUL R123, R123, 0.25 ;  /* 0x3e8000007b7b0820 */ /* 0x000fe20000400000 */
[----:B------:R-:W-:Y:S01]  /*5600*/  @P0 FMUL R122, R122, 0.25 ;  /* 0x3e8000007a7a0820 */ /* 0x000fe20000400000 */
[----:B------:R-:W-:Y:S01]  /*5610*/  @!P3 FMUL R107, R107, 16777216 ;  /* 0x4b8000006b6bb820 */ /* 0x000fe20000400000 */
[C---:B-1----:R-:W-:Y:S01]  /*5620*/  SHF.L.U32 R0, R32.reuse, 0x2, RZ ;  /* 0x0000000220007819 */ /* 0x042fe200000006ff */
[C---:B0-----:R-:W-:Y:S01]  /*5630*/  IMAD.SHL.U32 R3, R32.reuse, 0x40, RZ ;  /* 0x0000004020037824 */ /* 0x041fe200078e00ff */
[C---:B------:R-:W-:Y:S01]  /*5640*/  LOP3.LUT R10, R32.reuse, 0x7, RZ, 0xc0, !PT ;  /* 0x00000007200a7812 */ /* 0x040fe200078ec0ff */
[----:B------:R-:W-:Y:S01]  /*5650*/  IMAD.SHL.U32 R5, R32, 0x8, RZ ;  /* 0x0000000820057824 */ /* 0x000fe200078e00ff */
[----:B------:R-:W-:Y:S01]  /*5660*/  LOP3.LUT R0, R0, 0xb8, RZ, 0xc0, !PT ;  /* 0x000000b800007812 */ /* 0x000fe200078ec0ff */
[----:B------:R-:W-:Y:S01]  /*5670*/  @!P3 FMUL R106, R106, 16777216 ;  /* 0x4b8000006a6ab820 */ /* 0x000fe20000400000 */
[--C-:B------:R-:W-:Y:S01]  /*5680*/  SHF.R.U32.HI R8, RZ, 0x1, R32.reuse ;  /* 0x00000001ff087819 */ /* 0x100fe20000011620 */
[----:B------:R-:W-:Y:S01]  /*5690*/  @!P3 FMUL R147, R147, 16777216 ;  /* 0x4b8000009393b820 */ /* 0x000fe20000400000 */
[----:B------:R-:W-:Y:S01]  /*56a0*/  LOP3.LUT R4, R0, 0x40, R3, 0xf8, !PT ;  /* 0x0000004000047812 */ /* 0x000fe200078ef803 */
[----:B------:R-:W-:Y:S01]  /*56b0*/  @!P3 FMUL R146, R146, 16777216 ;  /* 0x4b8000009292b820 */ /* 0x000fe20000400000 */
[----:B------:R-:W-:Y:S01]  /*56c0*/  LEA R3, R10, UR6, 0x3 ;  /* 0x000000060a037c11 */ /* 0x000fe2000f8e18ff */
[----:B------:R-:W-:Y:S01]  /*56d0*/  @!P3 FMUL R155, R155, 16777216 ;  /* 0x4b8000009b9bb820 */ /* 0x000fe20000400000 */
[----:B------:R-:W-:Y:S01]  /*56e0*/  LOP3.LUT R8, R8, 0x4, RZ, 0xc0, !PT ;  /* 0x0000000408087812 */ /* 0x000fe200078ec0ff */
[----:B------:R-:W-:Y:S01]  /*56f0*/  @!P3 FMUL R154, R154, 16777216 ;  /* 0x4b8000009a9ab820 */ /* 0x000fe20000400000 */
[----:B------:R-:W-:Y:S01]  /*5700*/  SHF.R.S32.HI R0, RZ, 0x4, R32 ;  /* 0x00000004ff007819 */ /* 0x000fe20000011420 */
[----:B------:R-:W-:Y:S01]  /*5710*/  @!P3 FMUL R123, R123, 16777216 ;  /* 0x4b8000007b7bb820 */ /* 0x000fe20000400000 */
[----:B------:R-:W-:Y:S01]  /*5720*/  IADD3 R11, PT, PT, R8, R3, RZ ;  /* 0x00000003080b7210 */ /* 0x000fe20007ffe0ff */
[----:B------:R-:W-:Y:S01]  /*5730*/  IMAD.SHL.U32 R8, R32, 0x80, RZ ;  /* 0x0000008020087824 */ /* 0x000fe200078e00ff */
[----:B------:R-:W-:Y:S01]  /*5740*/  SGXT R3, R0, 0x1 ;  /* 0x000000010003781a */ /* 0x000fe20000000200 */
[----:B------:R-:W-:Y:S01]  /*5750*/  FMUL R0, R15, 8388608 ;  /* 0x4b0000000f007820 */ /* 0x000fe20000400000 */
[----:B------:R-:W-:Y:S01]  /*5760*/  LOP3.LUT R5, R5, 0x180, RZ, 0xc0, !PT ;  /* 0x0000018005057812 */ /* 0x000fe200078ec0ff */
[----:B------:R-:W-:Y:S01]  /*5770*/  @!P3 FMUL R122, R122, 16777216 ;  /* 0x4b8000007a7ab820 */ /* 0x000fe20000400000 */
[----:B------:R-:W-:Y:S01]  /*5780*/  LOP3.LUT R26, R4, 0x240, R3, 0x78, !PT ;  /* 0x00000240041a7812 */ /* 0x000fe200078e7803 */
[----:B---3--:R-:W-:Y:S01]  /*5790*/  IMAD.SHL.U32 R31, R31, 0x20, RZ ;  /* 0x000000201f1f7824 */ /* 0x008fe200078e00ff */
[----:B------:R-:W-:Y:S01]  /*57a0*/  FSEL R29, R0, R15, !P1 ;  /* 0x0000000f001d7208 */ /* 0x000fe20004800000 */
[----:B------:R-:W-:Y:S01]  /*57b0*/  USHF.L.U32 UR8, UR4, 0x1, URZ ;  /* 0x0000000104087899 */ /* 0x000fe200080006ff */
[----:B------:R-:W-:-:S02]  /*57c0*/  FSEL R0, RZ, -23, P1 ;  /* 0xc1b80000ff007808 */ /* 0x000fc40000800000 */
[----:B------:R-:W-:Y:S01]  /*57d0*/  FSETP.GT.AND P1, PT, |R15|, 8.50705917302346158658e+37, PT ;  /* 0x7e8000000f00780b */ /* 0x000fe20003f24200 */
[----:B------:R-:W-:Y:S01]  /*57e0*/  VIADD R2, R29, 0xc0cafb0d ;  /* 0xc0cafb0d1d027836 */ /* 0x000fe20000000000 */
[----:B------:R-:W-:Y:S02]  /*57f0*/  IADD3 R3, PT, PT, R30, -0x3f3504f3, RZ ;  /* 0xc0cafb0d1e037810 */ /* 0x000fe40007ffe0ff */
[----:B------:R-:W-:Y:S02]  /*5800*/  FSEL R4, RZ, -23, P2 ;  /* 0xc1b80000ff047808 */ /* 0x000fe40001000000 */
[----:B------:R-:W-:Y:S02]  /*5810*/  LOP3.LUT R2, R2, 0xff800000, RZ, 0xc0, !PT ;  /* 0xff80000002027812 */ /* 0x000fe400078ec0ff */
[----:B------:R-:W-:Y:S02]  /*5820*/  LEA R7, R10, R5, 0x4 ;  /* 0x000000050a077211 */ /* 0x000fe400078e20ff */
[----:B------:R-:W-:-:S02]  /*5830*/  FSETP.GEU.AND P2, PT, |R15|, 1.175494350822287508e-38, PT ;  /* 0x008000000f00780b */ /* 0x000fc40003f4e200 */
[----:B------:R-:W-:Y:S01]  /*5840*/  LOP3.LUT R5, R3, 0xff800000, RZ, 0xc0, !PT ;  /* 0xff80000003057812 */ /* 0x000fe200078ec0ff */
[----:B------:R-:W-:Y:S01]  /*5850*/  @P1 FMUL R15, R15, 0.25 ;  /* 0x3e8000000f0f1820 */ /* 0x000fe20000400000 */
[-C--:B------:R-:W-:Y:S01]  /*5860*/  I2FP.F32.S32 R3, R2.reuse ;  /* 0x0000000200037245 */ /* 0x080fe20000201400 */
[----:B------:R-:W-:Y:S01]  /*5870*/  @P1 FMUL R105, R105, 0.25 ;  /* 0x3e80000069691820 */ /* 0x000fe20000400000 */
[----:B------:R-:W-:Y:S01]  /*5880*/  LOP3.LUT R9, R7, 0x48, R32, 0x78, !PT ;  /* 0x0000004807097812 */ /* 0x000fe200078e7820 */
[----:B------:R-:W-:Y:S01]  /*5890*/  @P1 FMUL R104, R104, 0.25 ;  /* 0x3e80000068681820 */ /* 0x000fe20000400000 */
[----:B------:R-:W-:Y:S01]  /*58a0*/  LOP3.LUT R6, R32, 0x10, RZ, 0xc0, !PT ;  /* 0x0000001020067812 */ /* 0x000fe200078ec0ff */
[----:B------:R-:W-:Y:S01]  /*58b0*/  FFMA.FTZ R0, R3, 1.1920928955078125e-07, R0 ;  /* 0x3400000003007823 */ /* 0x000fe20000010000 */
[----:B------:R-:W-:Y:S01]  /*58c0*/  LOP3.LUT R27, R9, 0x600, R8, 0xf8, !PT ;  /* 0x00000600091b7812 */ /* 0x000fe200078ef808 */
[----:B------:R-:W0:Y:S01]  /*58d0*/  MUFU.RCP R3, R13 ;  /* 0x0000000d00037308 */ /* 0x000e220000001000 */
[----:B------:R-:W-:Y:S01]  /*58e0*/  IADD3 R2, PT, PT, R29, -R2, RZ ;  /* 0x800000021d027210 */ /* 0x000fe20007ffe0ff */
[----:B------:R-:W-:Y:S01]  /*58f0*/  @!P2 FMUL R15, R15, 16777216 ;  /* 0x4b8000000f0fa820 */ /* 0x000fe20000400000 */
[----:B------:R-:W-:Y:S01]  /*5900*/  I2FP.F32.S32 R7, R5 ;  /* 0x0000000500077245 */ /* 0x000fe20000201400 */
[----:B------:R-:W-:-:S02]  /*5910*/  IMAD.IADD R5, R30, 0x1, -R5 ;  /* 0x000000011e057824 */ /* 0x000fc400078e0a05 */
[----:B------:R-:W-:Y:S01]  /*5920*/  @P1 FMUL R145, R145, 0.25 ;  /* 0x3e80000091911820 */ /* 0x000fe20000400000 */
[----:B------:R-:W-:Y:S02]  /*5930*/  IMAD R28, R6, 0x4, R11 ;  /* 0x00000004061c7824 */ /* 0x000fe400078e020b */
[----:B------:R-:W-:Y:S01]  /*5940*/  FADD R2, R2, -1 ;  /* 0xbf80000002027421 */ /* 0x000fe20000000000 */
[----:B------:R-:W1:Y:S01]  /*5950*/  MUFU.RCP R9, R15 ;  /* 0x0000000f00097308 */ /* 0x000e620000001000 */
[----:B------:R-:W-:Y:S02]  /*5960*/  IMAD.MOV.U32 R6, RZ, RZ, 0x3dc6b27f ;  /* 0x3dc6b27fff067424 */ /* 0x000fe400078e00ff */
[----:B------:R-:W-:Y:S01]  /*5970*/  FADD R5, R5, -1 ;  /* 0xbf80000005057421 */ /* 0x000fe20000000000 */
[----:B------:R-:W-:Y:S01]  /*5980*/  FFMA.FTZ R4, R7, 1.1920928955078125e-07, R4 ;  /* 0x3400000007047823 */ /* 0x000fe20000010004 */
[----:B------:R-:W-:Y:S01]  /*5990*/  @P1 FMUL R144, R144, 0.25 ;  /* 0x3e80000090901820 */ /* 0x000fe20000400000 */
[----:B------:R-:W-:Y:S01]  /*59a0*/  @P1 FMUL R153, R153, 0.25 ;  /* 0x3e80000099991820 */ /* 0x000fe20000400000 */
[----:B------:R-:W-:Y:S01]  /*59b0*/  @P1 FMUL R152, R152, 0.25 ;  /* 0x3e80000098981820 */ /* 0x000fe20000400000 */
[----:B------:R-:W-:Y:S01]  /*59c0*/  @P1 FMUL R120, R120, 0.25 ;  /* 0x3e80000078781820 */ /* 0x000fe20000400000 */
[----:B------:R-:W-:Y:S01]  /*59d0*/  @P1 FMUL R121, R121, 0.25 ;  /* 0x3e80000079791820 */ /* 0x000fe20000400000 */
[C---:B0-----:R-:W-:Y:S01]  /*59e0*/  FMUL R7, R3.reuse, R107 ;  /* 0x0000006b03077220 */ /* 0x041fe20000400000 */
[C---:B------:R-:W-:Y:S01]  /*59f0*/  FMUL R8, R3.reuse, R106 ;  /* 0x0000006a03087220 */ /* 0x040fe20000400000 */
[C---:B------:R-:W-:Y:S01]  /*5a00*/  FMUL R12, R3.reuse, R147 ;  /* 0x00000093030c7220 */ /* 0x040fe20000400000 */
[C---:B------:R-:W-:Y:S01]  /*5a10*/  FMUL R13, R3.reuse, R146 ;  /* 0x00000092030d7220 */ /* 0x040fe20000400000 */
[C---:B------:R-:W-:Y:S01]  /*5a20*/  FMUL R16, R3.reuse, R155 ;  /* 0x0000009b03107220 */ /* 0x040fe20000400000 */
[C---:B------:R-:W-:Y:S01]  /*5a30*/  FMUL R17, R3.reuse, R154 ;  /* 0x0000009a03117220 */ /* 0x040fe20000400000 */
[C---:B------:R-:W-:Y:S01]  /*5a40*/  FMUL R21, R3.reuse, R123 ;  /* 0x0000007b03157220 */ /* 0x040fe20000400000 */
[----:B------:R-:W-:Y:S01]  /*5a50*/  FMUL R22, R3, R122 ;  /* 0x0000007a03167220 */ /* 0x000fe20000400000 */
[-C--:B------:R-:W-:Y:S01]  /*5a60*/  FFMA.FTZ R3, R2, R6.reuse, -0.16845393180847167969 ;  /* 0xbe2c7f3002037423 */ /* 0x080fe20000010006 */
[----:B------:R-:W-:Y:S01]  /*5a70*/  FFMA.FTZ R6, R5, R6, -0.16845393180847167969 ;  /* 0xbe2c7f3005067423 */ /* 0x000fe20000010006 */
[----:B------:R-:W-:Y:S01]  /*5a80*/  @!P2 FMUL R105, R105, 16777216 ;  /* 0x4b8000006969a820 */ /* 0x000fe20000400000 */
[----:B------:R-:W-:Y:S01]  /*5a90*/  @!P2 FMUL R104, R104, 16777216 ;  /* 0x4b8000006868a820 */ /* 0x000fe20000400000 */
[----:B------:R-:W-:Y:S01]  /*5aa0*/  @!P2 FMUL R145, R145, 16777216 ;  /* 0x4b8000009191a820 */ /* 0x000fe20000400000 */
[----:B------:R-:W-:Y:S01]  /*5ab0*/  @!P2 FMUL R144, R144, 16777216 ;  /* 0x4b8000009090a820 */ /* 0x000fe20000400000 */
[----:B------:R-:W-:Y:S01]  /*5ac0*/  @!P2 FMUL R153, R153, 16777216 ;  /* 0x4b8000009999a820 */ /* 0x000fe20000400000 */
[----:B------:R-:W-:Y:S01]  /*5ad0*/  @!P2 FMUL R152, R152, 16777216 ;  /* 0x4b8000009898a820 */ /* 0x000fe20000400000 */
[----:B------:R-:W-:Y:S01]  /*5ae0*/  @!P2 FMUL R120, R120, 16777216 ;  /* 0x4b8000007878a820 */ /* 0x000fe20000400000 */
[----:B------:R-:W-:Y:S01]  /*5af0*/  @!P2 FMUL R121, R121, 16777216 ;  /* 0x4b8000007979a820 */ /* 0x000fe20000400000 */
[----:B------:R-:W-:Y:S01]  /*5b00*/  FFMA.FTZ R6, R5, R6, 0.1716887056827545166 ;  /* 0x3e2fcf2a05067423 */ /* 0x000fe20000010006 */
[C---:B-1----:R-:W-:Y:S01]  /*5b10*/  FMUL R10, R9.reuse, R105 ;  /* 0x00000069090a7220 */ /* 0x042fe20000400000 */
[C---:B------:R-:W-:Y:S01]  /*5b20*/  FMUL R11, R9.reuse, R104 ;  /* 0x00000068090b7220 */ /* 0x040fe20000400000 */
[C---:B------:R-:W-:Y:S01]  /*5b30*/  FMUL R15, R9.reuse, R145 ;  /* 0x00000091090f7220 */ /* 0x040fe20000400000 */
[C---:B------:R-:W-:Y:S01]  /*5b40*/  FMUL R14, R9.reuse, R144 ;  /* 0x00000090090e7220 */ /* 0x040fe20000400000 */
[C---:B------:R-:W-:Y:S01]  /*5b50*/  FMUL R18, R9.reuse, R153 ;  /* 0x0000009909127220 */ /* 0x040fe20000400000 */
[C---:B------:R-:W-:Y:S01]  /*5b60*/  FMUL R20, R9.reuse, R152 ;  /* 0x0000009809147220 */ /* 0x040fe20000400000 */
[----:B------:R-:W-:Y:S01]  /*5b70*/  FMUL R23, R9, R120 ;  /* 0x0000007809177220 */ /* 0x000fe20000400000 */
[----:B------:R-:W-:Y:S01]  /*5b80*/  FFMA.FTZ R6, R5, R6, -0.17900948226451873779 ;  /* 0xbe374e4305067423 */ /* 0x000fe20000010006 */
[----:B------:R-:W-:Y:S01]  /*5b90*/  FMUL R9, R9, R121 ;  /* 0x0000007909097220 */ /* 0x000fe20000400000 */
[----:B------:R-:W-:Y:S01]  /*5ba0*/  F2FP.F16.F32.PACK_AB R25, R11, R14 ;  /* 0x0000000e0b19723e */ /* 0x000fe200000000ff */
[----:B------:R-:W-:Y:S01]  /*5bb0*/  FFMA.FTZ R3, R2, R3, 0.1716887056827545166 ;  /* 0x3e2fcf2a02037423 */ /* 0x000fe20000010003 */
[C---:B------:R-:W-:Y:S01]  /*5bc0*/  FFMA.FTZ R6, R5.reuse, R6, 0.20512372255325317383 ;  /* 0x3e520bf405067423 */ /* 0x040fe20000010006 */
[----:B------:R-:W-:Y:S01]  /*5bd0*/  F2FP.F16.F32.PACK_AB R24, R20, R23 ;  /* 0x000000171418723e */ /* 0x000fe200000000ff */
[----:B------:R-:W-:Y:S01]  /*5be0*/  BAR.SYNC.DEFER_BLOCKING 0x0 ;  /* 0x0000000000007b1d */ /* 0x000fe20000010000 */
[----:B------:R-:W-:Y:S01]  /*5bf0*/  F2FP.F16.F32.PACK_AB R15, R10, R15 ;  /* 0x0000000f0a0f723e */ /* 0x000fe200000000ff */
[----:B------:R-:W-:Y:S01]  /*5c00*/  FFMA.FTZ R6, R5, R6, -0.24046532809734344482 ;  /* 0xbe763c8b05067423 */ /* 0x000fe20000010006 */
[----:B------:R-:W-:Y:S01]  /*5c10*/  F2FP.F16.F32.PACK_AB R14, R18, R9 ;  /* 0x00000009120e723e */ /* 0x000fe200000000ff */
[----:B------:R-:W-:Y:S01]  /*5c20*/  FFMA.FTZ R3, R2, R3, -0.17900948226451873779 ;  /* 0xbe374e4302037423 */ /* 0x000fe20000010003 */
[----:B------:R-:W-:Y:S01]  /*5c30*/  F2FP.F16.F32.PACK_AB R22, R17, R22 ;  /* 0x000000161116723e */ /* 0x000fe200000000ff */
[----:B------:R-:W-:Y:S01]  /*5c40*/  FFMA.FTZ R6, R5, R6, 0.28857114911079406738 ;  /* 0x3e93bf9905067423 */ /* 0x000fe20000010006 */
[----:B------:R-:W-:Y:S01]  /*5c50*/  F2FP.F16.F32.PACK_AB R23, R8, R13 ;  /* 0x0000000d0817723e */ /* 0x000fe200000000ff */
[----:B------:R-:W-:Y:S01]  /*5c60*/  FFMA.FTZ R3, R2, R3, 0.20512372255325317383 ;  /* 0x3e520bf402037423 */ /* 0x000fe20000010003 */
[----:B------:R-:W-:Y:S01]  /*5c70*/  F2FP.F16.F32.PACK_AB R17, R7, R12 ;  /* 0x0000000c0711723e */ /* 0x000fe200000000ff */
[C---:B------:R-:W-:Y:S01]  /*5c80*/  FFMA.FTZ R6, R5.reuse, R6, -0.36067417263984680176 ;  /* 0xbeb8aa4905067423 */ /* 0x040fe20000010006 */
[----:B------:R-:W-:Y:S01]  /*5c90*/  F2FP.F16.F32.PACK_AB R16, R16, R21 ;  /* 0x000000151010723e */ /* 0x000fe200000000ff */
[C---:B------:R-:W-:Y:S01]  /*5ca0*/  FFMA.FTZ R3, R2.reuse, R3, -0.24046532809734344482 ;  /* 0xbe763c8b02037423 */ /* 0x040fe20000010003 */
[----:B------:R-:W0:Y:S01]  /*5cb0*/  LDC R10, c[0x0][0x3e8] ;  /* 0x0000fa00ff0a7b82 */ /* 0x000e220000000800 */
[----:B------:R-:W-:Y:S01]  /*5cc0*/  FFMA.FTZ R6, R5, R6, 0.48089820146560668945 ;  /* 0x3ef6384a05067423 */ /* 0x000fe20000010006 */
[----:B------:R-:W-:Y:S01]  /*5cd0*/  ISETP.GE.U32.AND P1, PT, R29, 0x7f800000, PT ;  /* 0x7f8000001d00780c */ /* 0x000fe20003f26070 */
[C---:B------:R-:W-:Y:S01]  /*5ce0*/  FFMA.FTZ R3, R2.reuse, R3, 0.28857114911079406738 ;  /* 0x3e93bf9902037423 */ /* 0x040fe20000010003 */
[----:B------:R-:W-:Y:S01]  /*5cf0*/  SHF.R.U32.HI R7, RZ, 0x5, R32 ;  /* 0x00000005ff077819 */ /* 0x000fe20000011620 */
[----:B------:R-:W-:Y:S01]  /*5d00*/  FFMA.FTZ R6, R5, R6, -0.72134751081466674805 ;  /* 0xbf38aa3b05067423 */ /* 0x000fe20000010006 */
[----:B----4-:R-:W-:Y:S01]  /*5d10*/  LOP3.LUT R31, R31, 0x1f, R33, 0xf8, !PT ;  /* 0x0000001f1f1f7812 */ /* 0x010fe200078ef821 */
[----:B------:R-:W-:Y:S01]  /*5d20*/  FFMA.FTZ R3, R2, R3, -0.36067417263984680176 ;  /* 0xbeb8aa4902037423 */ /* 0x000fe20000010003 */
[----:B------:R-:W-:Y:S01]  /*5d30*/  SGXT.U32 R7, R7, 0x2 ;  /* 0x000000020707781a */ /* 0x000fe20000000000 */
[C---:B------:R-:W-:Y:S01]  /*5d40*/  FMUL R6, R5.reuse, R6 ;  /* 0x0000000605067220 */ /* 0x040fe20000400000 */
[----:B------:R-:W-:Y:S01]  /*5d50*/  ISETP.GE.U32.AND P2, PT, R30, 0x7f800000, PT ;  /* 0x7f8000001e00780c */ /* 0x000fe20003f46070 */
[----:B------:R-:W-:Y:S01]  /*5d60*/  STS.64 [R26+UR6], R24 ;  /* 0x000000181a007988 */ /* 0x000fe20008000a06 */
[----:B------:R-:W-:Y:S01]  /*5d70*/  FFMA.FTZ R3, R2, R3, 0.48089820146560668945 ;  /* 0x3ef6384a02037423 */ /* 0x000fe20000010003 */
[C---:B------:R-:W-:Y:S01]  /*5d80*/  FMUL R6, R5.reuse, R6 ;  /* 0x0000000605067220 */ /* 0x040fe20000400000 */
[----:B------:R-:W-:Y:S01]  /*5d90*/  LEA.HI R9, R32, 0x1c, RZ, 0x1b ;  /* 0x0000001c20097811 */ /* 0x000fe200078fd8ff */
[----:B------:R1:W-:Y:S01]  /*5da0*/  STS.64 [R26+UR6+0x100], R14 ;  /* 0x0001000e1a007988 */ /* 0x0003e20008000a06 */
[----:B------:R-:W-:Y:S01]  /*5db0*/  FFMA.FTZ R3, R2, R3, -0.72134751081466674805 ;  /* 0xbf38aa3b02037423 */ /* 0x000fe20000010003 */
[----:B------:R-:W-:Y:S01]  /*5dc0*/  FFMA.FTZ R5, R5, 1.4426950216293334961, R6 ;  /* 0x3fb8aa3b05057823 */ /* 0x000fe20000010006 */
[----:B------:R-:W-:-:S02]  /*5dd0*/  LOP3.LUT R6, R27, 0x8, RZ, 0x3c, !PT ;  /* 0x000000081b067812 */ /* 0x000fc400078e3cff */
[----:B------:R-:W-:Y:S01]  /*5de0*/  FMUL R3, R2, R3 ;  /* 0x0000000302037220 */ /* 0x000fe20000400000 */
[----:B------:R-:W-:Y:S01]  /*5df0*/  FADD R18, R4, R5 ;  /* 0x0000000504127221 */ /* 0x000fe20000000000 */
[----:B------:R-:W-:Y:S02]  /*5e00*/  @P1 MOV R5, 0x7f800000 ;  /* 0x7f80000000051802 */ /* 0x000fe40000000f00 */
[----:B------:R-:W-:Y:S01]  /*5e10*/  FMUL R3, R2, R3 ;  /* 0x0000000302037220 */ /* 0x000fe20000400000 */
[-C--:B0-----:R-:W-:Y:S01]  /*5e20*/  IMAD R4, R7, R10.reuse, RZ ;  /* 0x0000000a07047224 */ /* 0x081fe200078e02ff */
[----:B------:R-:W-:Y:S01]  /*5e30*/  FSETP.NEU.AND P0, PT, R29, RZ, PT ;  /* 0x000000ff1d00720b */ /* 0x000fe20003f0d000 */
[----:B-1----:R-:W0:Y:S01]  /*5e40*/  LDC.64 R14, c[0x0][0x398] ;  /* 0x0000e600ff0e7b82 */ /* 0x002e220000000a00 */
[----:B------:R-:W-:Y:S01]  /*5e50*/  LOP3.LUT R26, R26, 0x8, RZ, 0x3c, !PT ;  /* 0x000000081a1a7812 */ /* 0x000fe200078e3cff */
[----:B------:R-:W-:Y:S01]  /*5e60*/  FFMA.FTZ R3, R2, 1.4426950216293334961, R3 ;  /* 0x3fb8aa3b02037823 */ /* 0x000fe20000010003 */
[----:B------:R-:W-:Y:S01]  /*5e70*/  IMAD R2, R31, UR5, RZ ;  /* 0x000000051f027c24 */ /* 0x000fe2000f8e02ff */
[----:B------:R-:W-:Y:S01]  /*5e80*/  UIMAD.WIDE UR4, UR4, 0x2, URZ ;  /* 0x00000002040478a5 */ /* 0x000fe2000f8e02ff */
[----:B------:R-:W-:Y:S01]  /*5e90*/  IMAD R8, R9, R10, RZ ;  /* 0x0000000a09087224 */ /* 0x000fe200078e02ff */
[----:B------:R1:W-:Y:S01]  /*5ea0*/  STS.64 [R26+UR6+0x400], R22 ;  /* 0x000400161a007988 */ /* 0x0003e20008000a06 */
[----:B------:R-:W-:Y:S01]  /*5eb0*/  FADD R0, R0, R3 ;  /* 0x0000000300007221 */ /* 0x000fe20000000000 */
[----:B------:R-:W-:Y:S01]  /*5ec0*/  @P1 FFMA.FTZ R0, R29, R5, +INF ;  /* 0x7f8000001d001423 */ /* 0x000fe20000010005 */
[----:B------:R-:W-:Y:S01]  /*5ed0*/  IMAD R5, R10, 0x4, R4 ;  /* 0x000000040a057824 */ /* 0x000fe200078e0204 */
[----:B------:R2:W-:Y:S01]  /*5ee0*/  STS.64 [R26+UR6+0x500], R16 ;  /* 0x000500101a007988 */ /* 0x0005e20008000a06 */
[----:B------:R-:W-:-:S02]  /*5ef0*/  IMAD.SHL.U32 R3, R2, 0x2, RZ ;  /* 0x0000000202037824 */ /* 0x000fc400078e00ff */
[----:B------:R-:W-:Y:S01]  /*5f00*/  IMAD.HI R2, R2, 0x2, RZ ;  /* 0x0000000202027827 */ /* 0x000fe200078e02ff */
[----:B------:R-:W-:Y:S01]  /*5f10*/  BAR.SYNC.DEFER_BLOCKING 0x0 ;  /* 0x0000000000007b1d */ /* 0x000fe20000010000 */
[----:B------:R-:W-:-:S05]  /*5f20*/  LEA R7, R10, R5, 0x2 ;  /* 0x000000050a077211 */ /* 0x000fca00078e10ff */
[C---:B------:R-:W-:Y:S01]  /*5f30*/  IMAD R9, R10.reuse, 0x4, R7 ;  /* 0x000000040a097824 */ /* 0x040fe200078e0207 */
[----:B------:R-:W3:Y:S01]  /*5f40*/  LDCU UR4, c[0x0][0x3ec] ;  /* 0x00007d80ff0477ac */ /* 0x000ee20008000800 */
[----:B0-----:R-:W-:Y:S01]  /*5f50*/  IADD3 R14, P1, P3, R3, UR8, R14 ;  /* 0x00000008030e7c10 */ /* 0x001fe2000fb3e00e */
[----:B------:R-:W-:Y:S02]  /*5f60*/  @P2 IMAD.MOV.U32 R3, RZ, RZ, 0x7f800000 ;  /* 0x7f800000ff032424 */ /* 0x000fe400078e00ff */
[----:B------:R-:W-:Y:S02]  /*5f70*/  LEA R11, R10, R9, 0x2 ;  /* 0x000000090a0b7211 */ /* 0x000fe400078e10ff */
[----:B-1----:R-:W-:Y:S01]  /*5f80*/  IADD3.X R22, PT, PT, R2, UR5, R15, P1, P3 ;  /* 0x0000000502167c10 */ /* 0x002fe20008fe640f */
[----:B------:R-:W-:Y:S01]  /*5f90*/  @P2 FFMA.FTZ R18, R30, R3, +INF ;  /* 0x7f8000001e122423 */ /* 0x000fe20000010003 */
[-C--:B------:R-:W-:Y:S01]  /*5fa0*/  LEA R2, P3, R4, R14.reuse, 0x1 ;  /* 0x0000000e04027211 */ /* 0x080fe200078608ff */
[----:B------:R-:W-:Y:S01]  /*5fb0*/  IMAD R13, R10, 0x4, R11 ;  /* 0x000000040a0d7824 */ /* 0x000fe200078e020b */
[----:B--2---:R-:W-:-:S02]  /*5fc0*/  LEA R16, P4, R8, R14, 0x1 ;  /* 0x0000000e08107211 */ /* 0x004fc400078808ff */
[----:B------:R-:W-:Y:S01]  /*5fd0*/  LEA.HI.X.SX32 R3, R4, R22, 0x1, P3 ;  /* 0x0000001604037211 */ /* 0x000fe200018f0eff */
[----:B------:R-:W-:Y:S01]  /*5fe0*/  IMAD R15, R10, 0x4, R13 ;  /* 0x000000040a0f7824 */ /* 0x000fe200078e020d */
[C---:B------:R-:W-:Y:S01]  /*5ff0*/  LEA R4, P2, R5.reuse, R14, 0x1 ;  /* 0x0000000e05047211 */ /* 0x040fe200078408ff */
[----:B------:R-:W0:Y:S01]  /*6000*/  LDS.64 R26, [R27+UR6] ;  /* 0x000000061b1a7984 */ /* 0x000e220008000a00 */
[-C--:B------:R-:W-:Y:S01]  /*6010*/  LEA.HI.X.SX32 R17, R8, R22.reuse, 0x1, P4 ;  /* 0x0000001608117211 */ /* 0x080fe200020f0eff */
[----:B---3--:R-:W-:Y:S01]  /*6020*/  UIMAD UR4, UR7, UR4, URZ ;  /* 0x00000004070472a4 */ /* 0x008fe2000f8e02ff */
[----:B------:R-:W-:Y:S01]  /*6030*/  LEA.HI.X.SX32 R5, R5, R22, 0x1, P2 ;  /* 0x0000001605057211 */ /* 0x000fe200010f0eff */
[----:B------:R1:W2:Y:S01]  /*6040*/  LDS.64 R20, [R6+UR6] ;  /* 0x0000000606147984 */ /* 0x0002a20008000a00 */
[-C--:B------:R-:W-:Y:S01]  /*6050*/  LEA R8, P2, R9, R14.reuse, 0x1 ;  /* 0x0000000e09087211 */ /* 0x080fe200078408ff */
[----:B------:R-:W-:Y:S01]  /*6060*/  USHF.L.U32 UR7, UR4, 0x2, URZ ;  /* 0x0000000204077899 */ /* 0x000fe200080006ff */
[----:B------:R-:W-:Y:S01]  /*6070*/  LEA R12, P4, R13, R14, 0x1 ;  /* 0x0000000e0d0c7211 */ /* 0x000fe200078808ff */
[----:B------:R-:W-:Y:S01]  /*6080*/  UIMAD.WIDE UR4, UR4, 0x4, URZ ;  /* 0x00000004040478a5 */ /* 0x000fe2000f8e02ff */
[----:B------:R-:W-:-:S02]  /*6090*/  LEA.HI.X.SX32 R9, R9, R22, 0x1, P2 ;  /* 0x0000001609097211 */ /* 0x000fc400010f0eff */
[----:B------:R-:W-:Y:S02]  /*60a0*/  LEA.HI.X.SX32 R13, R13, R22, 0x1, P4 ;  /* 0x000000160d0d7211 */ /* 0x000fe400020f0eff */
[C---:B-1----:R-:W-:Y:S02]  /*60b0*/  LEA R6, P3, R7.reuse, R14, 0x1 ;  /* 0x0000000e07067211 */ /* 0x042fe400078608ff */
[----:B------:R-:W-:Y:S02]  /*60c0*/  FSETP.NEU.AND P1, PT, R30, RZ, PT ;  /* 0x000000ff1e00720b */ /* 0x000fe40003f2d000 */
[----:B------:R-:W-:Y:S02]  /*60d0*/  LEA.HI.X.SX32 R7, R7, R22, 0x1, P3 ;  /* 0x0000001607077211 */ /* 0x000fe400018f0eff */
[-C--:B------:R-:W-:Y:S02]  /*60e0*/  LEA R10, P3, R11, R14.reuse, 0x1 ;  /* 0x0000000e0b0a7211 */ /* 0x080fe400078608ff */
[----:B------:R-:W-:-:S02]  /*60f0*/  LEA R14, P5, R15, R14, 0x1 ;  /* 0x0000000e0f0e7211 */ /* 0x000fc400078a08ff */
[-C--:B------:R-:W-:Y:S02]  /*6100*/  LEA.HI.X.SX32 R11, R11, R22.reuse, 0x1, P3 ;  /* 0x000000160b0b7211 */ /* 0x080fe400018f0eff */
[----:B------:R-:W-:Y:S02]  /*6110*/  LEA.HI.X.SX32 R15, R15, R22, 0x1, P5 ;  /* 0x000000160f0f7211 */ /* 0x000fe400028f0eff */
[----:B------:R-:W-:Y:S01]  /*6120*/  FSEL R18, R18, -INF , P1 ;  /* 0xff80000012127808 */ /* 0x000fe20000800000 */
[----:B------:R-:W1:Y:S04]  /*6130*/  LDC.64 R22, c[0x0][0x3a0] ;  /* 0x0000e800ff167b82 */ /* 0x000e680000000a00 */
[----:B------:R-:W-:Y:S01]  /*6140*/  FFMA R53, R18, 0.69314718246459960938, R19 ;  /* 0x3f31721812357823 */ /* 0x000fe20000000013 */
[----:B0-----:R0:W-:Y:S01]  /*6150*/  STG.E.U16 desc[UR10][R2.64], R26 ;  /* 0x0000001a02007986 */ /* 0x0011e2000c10150a */
[----:B------:R-:W-:-:S03]  /*6160*/  PRMT R24, R26, 0x7632, R24 ;  /* 0x000076321a187816 */ /* 0x000fc60000000018 */
[----:B--2---:R2:W-:Y:S04]  /*6170*/  STG.E.U16 desc[UR10][R4.64], R20 ;  /* 0x0000001404007986 */ /* 0x0045e8000c10150a */
[----:B------:R3:W-:Y:S01]  /*6180*/  STG.E.U16 desc[UR10][R6.64], R24 ;  /* 0x0000001806007986 */ /* 0x0007e2000c10150a */
[----:B0-----:R-:W-:Y:S01]  /*6190*/  FSEL R3, R0, -INF , P0 ;  /* 0xff80000000037808 */ /* 0x001fe20000000000 */
[----:B------:R-:W-:Y:S01]  /*61a0*/  IMAD.HI R0, R31, 0x4, RZ ;  /* 0x000000041f007827 */ /* 0x000fe200078e02ff */
[----:B------:R-:W-:Y:S02]  /*61b0*/  LOP3.LUT P0, RZ, R32, 0x60, RZ, 0xc0, !PT ;  /* 0x0000006020ff7812 */ /* 0x000fe4000780c0ff */
[----:B--2---:R-:W-:Y:S01]  /*61c0*/  PRMT R5, R20, 0x7632, R5 ;  /* 0x0000763214057816 */ /* 0x004fe20000000005 */
[----:B------:R-:W-:Y:S01]  /*61d0*/  FFMA R52, R3, 0.69314718246459960938, R52 ;  /* 0x3f31721803347823 */ /* 0x000fe20000000034 */
[----:B------:R-:W-:Y:S01]  /*61e0*/  SHF.L.U32 R4, R32, 0x1, RZ ;  /* 0x0000000120047819 */ /* 0x000fe200000006ff */
[----:B------:R-:W-:Y:S01]  /*61f0*/  IMAD.SHL.U32 R3, R31, 0x4, RZ ;  /* 0x000000041f037824 */ /* 0x000fe200078e00ff */
[----:B---3--:R-:W-:Y:S01]  /*6200*/  PRMT R7, R27, 0x7632, R7 ;  /* 0x000076321b077816 */ /* 0x008fe20000000007 */
[----:B------:R0:W-:Y:S01]  /*6210*/  STG.E.U16 desc[UR10][R8.64], R5 ;  /* 0x0000000508007986 */ /* 0x0001e2000c10150a */
[----:B------:R-:W-:-:S02]  /*6220*/  LOP3.LUT R4, R4, 0x78, RZ, 0xc0, !PT ;  /* 0x0000007804047812 */ /* 0x000fc400078ec0ff */
[----:B-1----:R-:W-:Y:S01]  /*6230*/  IADD3 R2, P1, P2, R3, UR7, R22 ;  /* 0x0000000703027c10 */ /* 0x002fe2000fa3e016 */
[----:B------:R1:W-:Y:S03]  /*6240*/  STG.E.U16 desc[UR10][R10.64], R27 ;  /* 0x0000001b0a007986 */ /* 0x0003e6000c10150a */
[----:B------:R-:W-:Y:S01]  /*6250*/  IADD3.X R3, PT, PT, R0, UR5, R23, P1, P2 ;  /* 0x0000000500037c10 */ /* 0x000fe20008fe4417 */
[----:B------:R1:W-:Y:S01]  /*6260*/  STG.E.U16 desc[UR10][R12.64], R21 ;  /* 0x000000150c007986 */ /* 0x0003e2000c10150a */
[----:B0-----:R-:W-:-:S03]  /*6270*/  PRMT R9, R21, 0x7632, R9 ;  /* 0x0000763215097816 */ /* 0x001fc60000000009 */
[----:B------:R1:W-:Y:S04]  /*6280*/  STG.E.U16 desc[UR10][R14.64], R7 ;  /* 0x000000070e007986 */ /* 0x0003e8000c10150a */
[----:B------:R1:W-:Y:S01]  /*6290*/  STG.E.U16 desc[UR10][R16.64], R9 ;  /* 0x0000000910007986 */ /* 0x0003e2000c10150a */
[----:B------:R-:W-:Y:S06]  /*62a0*/  BAR.SYNC.DEFER_BLOCKING 0x0 ;  /* 0x0000000000007b1d */ /* 0x000fec0000010000 */
[----:B------:R1:W-:Y:S02]  /*62b0*/  STS.64 [R4+UR6], R52 ;  /* 0x0000003404007988 */ /* 0x0003e40008000a06 */
[----:B------:R-:W-:Y:S06]  /*62c0*/  BAR.SYNC.DEFER_BLOCKING 0x0 ;  /* 0x0000000000007b1d */ /* 0x000fec0000010000 */
[----:B------:R-:W-:Y:S05]  /*62d0*/  @P0 EXIT ;  /* 0x000000000000094d */ /* 0x000fea0003800000 */
[----:B------:R-:W0:Y:S04]  /*62e0*/  LDS R5, [R28] ;  /* 0x000000001c057984 */ /* 0x000e280000000800 */
[----:B0-----:R-:W-:Y:S01]  /*62f0*/  STG.E desc[UR10][R2.64], R5 ;  /* 0x0000000502007986 */ /* 0x001fe2000c10190a */
[----:B------:R-:W-:Y:S05]  /*6300*/  EXIT ;  /* 0x000000000000794d */ /* 0x000fea0003800000 */
.L_x_2:
[----:B------:R-:W-:-:S00]  /*6310*/  BRA `(.L_x_2) ;  /* 0xfffffffc00fc7947 */ /* 0x000fc0000383ffff */
[----:B------:R-:W-:-:S00]  /*6320*/  NOP ;  /* 0x0000000000007918 */ /* 0x000fc00000000000 */
        /* <DEDUP_REMOVED lines=13> */
.L_x_3:


//--------------------- .nv.global.init           --------------------------
	.section	.nv.global.init,"aw",@progbits
.nv.global.init:
	.type		_$_str,@object
	.size		_$_str,(.L_0 - _$_str)
_$_str:
        /*0000*/ 	.byte	0x5f, 0x5f, 0x43, 0x55, 0x44, 0x41, 0x5f, 0x46, 0x54, 0x5a, 0x00
.L_0:


//--------------------- .nv.shared.attn_fwd       --------------------------
	.section	.nv.shared.attn_fwd,"aw",@nobits
	.sectionflags	@""
	.align	16
	.zero		1024


//--------------------- .nv.shared.reserved.0     --------------------------
	.section	.nv.shared.reserved.0,"aw",@nobits
	.weak		__nv_reservedSMEM_offset_0_alias
	.size		__nv_reservedSMEM_offset_0_alias, 0, 64
	.other		__nv_reservedSMEM_offset_0_alias,@"STO_CUDA_RESERVED_SHARED STV_DEFAULT"
__nv_reservedSMEM_offset_0_alias:
	.zero		0
	.zero		64


//--------------------- .nv.constant0.attn_fwd    --------------------------
	.section	.nv.constant0.attn_fwd,"a",@progbits
	.sectionflags	@""
	.align	4
.nv.constant0.attn_fwd:
	.zero		1032


//--------------------- SYMBOLS --------------------------

	.type		.nv.reservedSmem.offset0,@object
	.size		.nv.reservedSmem.offset0,0x4
	.type		.nv.reservedSmem.cap,@object
	.size		.nv.reservedSmem.cap,0x4
